//
// Generated by NVIDIA NVVM Compiler
//
// Compiler Build ID: CL-36424714
// Cuda compilation tools, release 13.0, V13.0.88
// Based on NVVM 20.0.0
//

.version 9.0
.target sm_100
.address_size 64

	// .globl	_Z21convolution_1d_kernelPKfS0_Pfii
.extern .shared .align 16 .b8 smem[];

.visible .entry _Z21convolution_1d_kernelPKfS0_Pfii(
	.param .u64 .ptr .align 1 _Z21convolution_1d_kernelPKfS0_Pfii_param_0,
	.param .u64 .ptr .align 1 _Z21convolution_1d_kernelPKfS0_Pfii_param_1,
	.param .u64 .ptr .align 1 _Z21convolution_1d_kernelPKfS0_Pfii_param_2,
	.param .u32 _Z21convolution_1d_kernelPKfS0_Pfii_param_3,
	.param .u32 _Z21convolution_1d_kernelPKfS0_Pfii_param_4
)
{
	.reg .pred 	%p<12>;
	.reg .b32 	%r<40>;
	.reg .b32 	%f<99>;
	.reg .b64 	%rd<31>;

	ld.param.u64 	%rd12, [_Z21convolution_1d_kernelPKfS0_Pfii_param_0];
	ld.param.u64 	%rd13, [_Z21convolution_1d_kernelPKfS0_Pfii_param_1];
	ld.param.u64 	%rd11, [_Z21convolution_1d_kernelPKfS0_Pfii_param_2];
	ld.param.u32 	%r25, [_Z21convolution_1d_kernelPKfS0_Pfii_param_3];
	ld.param.u32 	%r24, [_Z21convolution_1d_kernelPKfS0_Pfii_param_4];
	cvta.to.global.u64 	%rd1, %rd13;
	cvta.to.global.u64 	%rd2, %rd12;
	mov.u32 	%r1, %tid.x;
	mov.u32 	%r26, %ctaid.x;
	mov.u32 	%r27, %ntid.x;
	mul.lo.s32 	%r2, %r26, %r27;
	add.s32 	%r3, %r2, %r1;
	sub.s32 	%r28, %r25, %r24;
	setp.gt.s32 	%p1, %r3, %r28;
	setp.lt.s32 	%p2, %r24, 1;
	or.pred  	%p3, %p1, %p2;
	@%p3 bra 	$L__BB0_13;
	cvta.to.global.u64 	%rd14, %rd11;
	mul.wide.s32 	%rd15, %r3, 4;
	add.s64 	%rd3, %rd14, %rd15;
	ld.global.f32 	%f95, [%rd3];
	and.b32  	%r4, %r24, 15;
	setp.lt.u32 	%p4, %r24, 16;
	mov.b32 	%r36, 0;
	@%p4 bra 	$L__BB0_4;
	and.b32  	%r36, %r24, 2147483632;
	neg.s32 	%r34, %r36;
	add.s64 	%rd4, %rd2, 32;
	add.s64 	%rd29, %rd1, 32;
	mov.u32 	%r33, %r3;
$L__BB0_3:
	.pragma "nounroll";
	mul.wide.s32 	%rd16, %r33, 4;
	add.s64 	%rd17, %rd4, %rd16;
	ld.global.f32 	%f11, [%rd17+-32];
	ld.global.f32 	%f12, [%rd29+-32];
	fma.rn.f32 	%f13, %f11, %f12, %f95;
	st.global.f32 	[%rd3], %f13;
	ld.global.f32 	%f14, [%rd17+-28];
	ld.global.f32 	%f15, [%rd29+-28];
	fma.rn.f32 	%f16, %f14, %f15, %f13;
	st.global.f32 	[%rd3], %f16;
	ld.global.f32 	%f17, [%rd17+-24];
	ld.global.f32 	%f18, [%rd29+-24];
	fma.rn.f32 	%f19, %f17, %f18, %f16;
	st.global.f32 	[%rd3], %f19;
	ld.global.f32 	%f20, [%rd17+-20];
	ld.global.f32 	%f21, [%rd29+-20];
	fma.rn.f32 	%f22, %f20, %f21, %f19;
	st.global.f32 	[%rd3], %f22;
	ld.global.f32 	%f23, [%rd17+-16];
	ld.global.f32 	%f24, [%rd29+-16];
	fma.rn.f32 	%f25, %f23, %f24, %f22;
	st.global.f32 	[%rd3], %f25;
	ld.global.f32 	%f26, [%rd17+-12];
	ld.global.f32 	%f27, [%rd29+-12];
	fma.rn.f32 	%f28, %f26, %f27, %f25;
	st.global.f32 	[%rd3], %f28;
	ld.global.f32 	%f29, [%rd17+-8];
	ld.global.f32 	%f30, [%rd29+-8];
	fma.rn.f32 	%f31, %f29, %f30, %f28;
	st.global.f32 	[%rd3], %f31;
	ld.global.f32 	%f32, [%rd17+-4];
	ld.global.f32 	%f33, [%rd29+-4];
	fma.rn.f32 	%f34, %f32, %f33, %f31;
	st.global.f32 	[%rd3], %f34;
	ld.global.f32 	%f35, [%rd17];
	ld.global.f32 	%f36, [%rd29];
	fma.rn.f32 	%f37, %f35, %f36, %f34;
	st.global.f32 	[%rd3], %f37;
	ld.global.f32 	%f38, [%rd17+4];
	ld.global.f32 	%f39, [%rd29+4];
	fma.rn.f32 	%f40, %f38, %f39, %f37;
	st.global.f32 	[%rd3], %f40;
	ld.global.f32 	%f41, [%rd17+8];
	ld.global.f32 	%f42, [%rd29+8];
	fma.rn.f32 	%f43, %f41, %f42, %f40;
	st.global.f32 	[%rd3], %f43;
	ld.global.f32 	%f44, [%rd17+12];
	ld.global.f32 	%f45, [%rd29+12];
	fma.rn.f32 	%f46, %f44, %f45, %f43;
	st.global.f32 	[%rd3], %f46;
	ld.global.f32 	%f47, [%rd17+16];
	ld.global.f32 	%f48, [%rd29+16];
	fma.rn.f32 	%f49, %f47, %f48, %f46;
	st.global.f32 	[%rd3], %f49;
	ld.global.f32 	%f50, [%rd17+20];
	ld.global.f32 	%f51, [%rd29+20];
	fma.rn.f32 	%f52, %f50, %f51, %f49;
	st.global.f32 	[%rd3], %f52;
	ld.global.f32 	%f53, [%rd17+24];
	ld.global.f32 	%f54, [%rd29+24];
	fma.rn.f32 	%f55, %f53, %f54, %f52;
	st.global.f32 	[%rd3], %f55;
	ld.global.f32 	%f56, [%rd17+28];
	ld.global.f32 	%f57, [%rd29+28];
	fma.rn.f32 	%f95, %f56, %f57, %f55;
	st.global.f32 	[%rd3], %f95;
	add.s32 	%r34, %r34, 16;
	add.s32 	%r33, %r33, 16;
	add.s64 	%rd29, %rd29, 64;
	setp.ne.s32 	%p5, %r34, 0;
	@%p5 bra 	$L__BB0_3;
$L__BB0_4:
	setp.eq.s32 	%p6, %r4, 0;
	@%p6 bra 	$L__BB0_13;
	and.b32  	%r12, %r24, 7;
	setp.lt.u32 	%p7, %r4, 8;
	@%p7 bra 	$L__BB0_7;
	add.s32 	%r30, %r36, %r3;
	mul.wide.s32 	%rd18, %r30, 4;
	add.s64 	%rd19, %rd2, %rd18;
	ld.global.f32 	%f58, [%rd19];
	mul.wide.u32 	%rd20, %r36, 4;
	add.s64 	%rd21, %rd1, %rd20;
	ld.global.f32 	%f59, [%rd21];
	fma.rn.f32 	%f60, %f58, %f59, %f95;
	st.global.f32 	[%rd3], %f60;
	ld.global.f32 	%f61, [%rd19+4];
	ld.global.f32 	%f62, [%rd21+4];
	fma.rn.f32 	%f63, %f61, %f62, %f60;
	st.global.f32 	[%rd3], %f63;
	ld.global.f32 	%f64, [%rd19+8];
	ld.global.f32 	%f65, [%rd21+8];
	fma.rn.f32 	%f66, %f64, %f65, %f63;
	st.global.f32 	[%rd3], %f66;
	ld.global.f32 	%f67, [%rd19+12];
	ld.global.f32 	%f68, [%rd21+12];
	fma.rn.f32 	%f69, %f67, %f68, %f66;
	st.global.f32 	[%rd3], %f69;
	ld.global.f32 	%f70, [%rd19+16];
	ld.global.f32 	%f71, [%rd21+16];
	fma.rn.f32 	%f72, %f70, %f71, %f69;
	st.global.f32 	[%rd3], %f72;
	ld.global.f32 	%f73, [%rd19+20];
	ld.global.f32 	%f74, [%rd21+20];
	fma.rn.f32 	%f75, %f73, %f74, %f72;
	st.global.f32 	[%rd3], %f75;
	ld.global.f32 	%f76, [%rd19+24];
	ld.global.f32 	%f77, [%rd21+24];
	fma.rn.f32 	%f78, %f76, %f77, %f75;
	st.global.f32 	[%rd3], %f78;
	ld.global.f32 	%f79, [%rd19+28];
	ld.global.f32 	%f80, [%rd21+28];
	fma.rn.f32 	%f95, %f79, %f80, %f78;
	st.global.f32 	[%rd3], %f95;
	add.s32 	%r36, %r36, 8;
$L__BB0_7:
	setp.eq.s32 	%p8, %r12, 0;
	@%p8 bra 	$L__BB0_13;
	and.b32  	%r15, %r24, 3;
	setp.lt.u32 	%p9, %r12, 4;
	@%p9 bra 	$L__BB0_10;
	add.s32 	%r31, %r36, %r3;
	mul.wide.s32 	%rd22, %r31, 4;
	add.s64 	%rd23, %rd2, %rd22;
	ld.global.f32 	%f81, [%rd23];
	mul.wide.u32 	%rd24, %r36, 4;
	add.s64 	%rd25, %rd1, %rd24;
	ld.global.f32 	%f82, [%rd25];
	fma.rn.f32 	%f83, %f81, %f82, %f95;
	st.global.f32 	[%rd3], %f83;
	ld.global.f32 	%f84, [%rd23+4];
	ld.global.f32 	%f85, [%rd25+4];
	fma.rn.f32 	%f86, %f84, %f85, %f83;
	st.global.f32 	[%rd3], %f86;
	ld.global.f32 	%f87, [%rd23+8];
	ld.global.f32 	%f88, [%rd25+8];
	fma.rn.f32 	%f89, %f87, %f88, %f86;
	st.global.f32 	[%rd3], %f89;
	ld.global.f32 	%f90, [%rd23+12];
	ld.global.f32 	%f91, [%rd25+12];
	fma.rn.f32 	%f95, %f90, %f91, %f89;
	st.global.f32 	[%rd3], %f95;
	add.s32 	%r36, %r36, 4;
$L__BB0_10:
	setp.eq.s32 	%p10, %r15, 0;
	@%p10 bra 	$L__BB0_13;
	mul.wide.u32 	%rd26, %r36, 4;
	add.s64 	%rd30, %rd1, %rd26;
	add.s32 	%r32, %r1, %r36;
	add.s32 	%r39, %r32, %r2;
	neg.s32 	%r38, %r15;
$L__BB0_12:
	.pragma "nounroll";
	mul.wide.s32 	%rd27, %r39, 4;
	add.s64 	%rd28, %rd2, %rd27;
	ld.global.f32 	%f92, [%rd28];
	ld.global.f32 	%f93, [%rd30];
	fma.rn.f32 	%f95, %f92, %f93, %f95;
	st.global.f32 	[%rd3], %f95;
	add.s64 	%rd30, %rd30, 4;
	add.s32 	%r39, %r39, 1;
	add.s32 	%r38, %r38, 1;
	setp.ne.s32 	%p11, %r38, 0;
	@%p11 bra 	$L__BB0_12;
$L__BB0_13:
	ret;

}
	// .globl	_Z26convolution_1d_kernel_smemPKfS0_Pfii
.visible .entry _Z26convolution_1d_kernel_smemPKfS0_Pfii(
	.param .u64 .ptr .align 1 _Z26convolution_1d_kernel_smemPKfS0_Pfii_param_0,
	.param .u64 .ptr .align 1 _Z26convolution_1d_kernel_smemPKfS0_Pfii_param_1,
	.param .u64 .ptr .align 1 _Z26convolution_1d_kernel_smemPKfS0_Pfii_param_2,
	.param .u32 _Z26convolution_1d_kernel_smemPKfS0_Pfii_param_3,
	.param .u32 _Z26convolution_1d_kernel_smemPKfS0_Pfii_param_4
)
{
	.reg .pred 	%p<28>;
	.reg .b32 	%r<143>;
	.reg .b32 	%f<78>;
	.reg .b64 	%rd<33>;

	ld.param.u64 	%rd9, [_Z26convolution_1d_kernel_smemPKfS0_Pfii_param_0];
	ld.param.u64 	%rd10, [_Z26convolution_1d_kernel_smemPKfS0_Pfii_param_1];
	ld.param.u64 	%rd8, [_Z26convolution_1d_kernel_smemPKfS0_Pfii_param_2];
	ld.param.u32 	%r54, [_Z26convolution_1d_kernel_smemPKfS0_Pfii_param_3];
	ld.param.u32 	%r55, [_Z26convolution_1d_kernel_smemPKfS0_Pfii_param_4];
	cvta.to.global.u64 	%rd1, %rd10;
	cvta.to.global.u64 	%rd2, %rd9;
	mov.u32 	%r1, %tid.x;
	mov.u32 	%r56, %ctaid.x;
	mov.u32 	%r2, %ntid.x;
	mul.lo.s32 	%r3, %r56, %r2;
	add.s32 	%r4, %r3, %r1;
	add.s32 	%r57, %r2, %r55;
	add.s32 	%r58, %r57, -1;
	min.s32 	%r5, %r58, %r54;
	setp.ge.s32 	%p1, %r1, %r55;
	@%p1 bra 	$L__BB1_5;
	add.s32 	%r59, %r1, %r2;
	max.u32 	%r60, %r55, %r59;
	setp.lt.u32 	%p2, %r59, %r55;
	selp.u32 	%r61, 1, 0, %p2;
	add.s32 	%r62, %r59, %r61;
	sub.s32 	%r63, %r60, %r62;
	div.u32 	%r64, %r63, %r2;
	add.s32 	%r6, %r64, %r61;
	and.b32  	%r65, %r6, 3;
	setp.eq.s32 	%p3, %r65, 3;
	mov.u32 	%r136, %r1;
	@%p3 bra 	$L__BB1_4;
	add.s32 	%r66, %r6, 1;
	and.b32  	%r67, %r66, 3;
	shl.b32 	%r68, %r1, 2;
	mov.u32 	%r69, smem;
	add.s32 	%r130, %r69, %r68;
	shl.b32 	%r8, %r2, 2;
	mul.wide.u32 	%rd11, %r1, 4;
	add.s64 	%rd32, %rd1, %rd11;
	mul.wide.u32 	%rd4, %r2, 4;
	neg.s32 	%r129, %r67;
	mad.lo.s32 	%r136, %r2, %r67, %r1;
$L__BB1_3:
	.pragma "nounroll";
	ld.global.f32 	%f13, [%rd32];
	st.shared.f32 	[%r130], %f13;
	add.s32 	%r130, %r130, %r8;
	add.s64 	%rd32, %rd32, %rd4;
	add.s32 	%r129, %r129, 1;
	setp.ne.s32 	%p4, %r129, 0;
	@%p4 bra 	$L__BB1_3;
$L__BB1_4:
	setp.lt.u32 	%p5, %r6, 3;
	@%p5 bra 	$L__BB1_5;
	bra.uni 	$L__BB1_36;
$L__BB1_5:
	shl.b32 	%r80, %r55, 2;
	mov.u32 	%r81, smem;
	add.s32 	%r16, %r81, %r80;
	setp.ge.s32 	%p7, %r1, %r5;
	@%p7 bra 	$L__BB1_21;
	add.s32 	%r82, %r1, %r2;
	max.u32 	%r83, %r5, %r82;
	setp.lt.u32 	%p8, %r82, %r5;
	selp.u32 	%r84, 1, 0, %p8;
	add.s32 	%r85, %r82, %r84;
	sub.s32 	%r86, %r83, %r85;
	div.u32 	%r87, %r86, %r2;
	add.s32 	%r17, %r87, %r84;
	and.b32  	%r88, %r17, 3;
	setp.eq.s32 	%p9, %r88, 3;
	mov.u32 	%r137, %r1;
	@%p9 bra 	$L__BB1_11;
	add.s32 	%r89, %r17, 1;
	and.b32  	%r90, %r89, 3;
	shl.b32 	%r91, %r1, 2;
	add.s32 	%r93, %r91, %r80;
	add.s32 	%r134, %r81, %r93;
	shl.b32 	%r19, %r2, 2;
	neg.s32 	%r132, %r90;
	mad.lo.s32 	%r137, %r2, %r90, %r1;
	mov.u32 	%r133, %r4;
$L__BB1_8:
	.pragma "nounroll";
	mul.wide.s32 	%rd20, %r133, 4;
	add.s64 	%rd7, %rd2, %rd20;
	setp.ge.s32 	%p10, %r133, %r54;
	@%p10 bra 	$L__BB1_10;
	ld.global.f32 	%f18, [%rd7];
	st.shared.f32 	[%r134], %f18;
$L__BB1_10:
	add.s32 	%r134, %r134, %r19;
	add.s32 	%r133, %r133, %r2;
	add.s32 	%r132, %r132, 1;
	setp.ne.s32 	%p11, %r132, 0;
	@%p11 bra 	$L__BB1_8;
$L__BB1_11:
	setp.lt.u32 	%p12, %r17, 3;
	@%p12 bra 	$L__BB1_21;
$L__BB1_12:
	add.s32 	%r32, %r137, %r3;
	setp.ge.s32 	%p13, %r32, %r54;
	@%p13 bra 	$L__BB1_14;
	mul.wide.s32 	%rd21, %r32, 4;
	add.s64 	%rd22, %rd2, %rd21;
	ld.global.f32 	%f19, [%rd22];
	shl.b32 	%r95, %r137, 2;
	add.s32 	%r96, %r16, %r95;
	st.shared.f32 	[%r96], %f19;
$L__BB1_14:
	add.s32 	%r33, %r137, %r2;
	add.s32 	%r34, %r32, %r2;
	setp.ge.s32 	%p14, %r34, %r54;
	@%p14 bra 	$L__BB1_16;
	mul.wide.s32 	%rd23, %r34, 4;
	add.s64 	%rd24, %rd2, %rd23;
	ld.global.f32 	%f20, [%rd24];
	shl.b32 	%r97, %r33, 2;
	add.s32 	%r98, %r16, %r97;
	st.shared.f32 	[%r98], %f20;
$L__BB1_16:
	add.s32 	%r35, %r33, %r2;
	add.s32 	%r36, %r34, %r2;
	setp.ge.s32 	%p15, %r36, %r54;
	@%p15 bra 	$L__BB1_18;
	mul.wide.s32 	%rd25, %r36, 4;
	add.s64 	%rd26, %rd2, %rd25;
	ld.global.f32 	%f21, [%rd26];
	shl.b32 	%r99, %r35, 2;
	add.s32 	%r100, %r16, %r99;
	st.shared.f32 	[%r100], %f21;
$L__BB1_18:
	add.s32 	%r37, %r35, %r2;
	add.s32 	%r38, %r36, %r2;
	setp.ge.s32 	%p16, %r38, %r54;
	@%p16 bra 	$L__BB1_20;
	mul.wide.s32 	%rd27, %r38, 4;
	add.s64 	%rd28, %rd2, %rd27;
	ld.global.f32 	%f22, [%rd28];
	shl.b32 	%r101, %r37, 2;
	add.s32 	%r102, %r16, %r101;
	st.shared.f32 	[%r102], %f22;
$L__BB1_20:
	add.s32 	%r137, %r37, %r2;
	setp.lt.s32 	%p17, %r137, %r5;
	@%p17 bra 	$L__BB1_12;
$L__BB1_21:
	bar.sync 	0;
	sub.s32 	%r103, %r54, %r55;
	setp.gt.s32 	%p18, %r4, %r103;
	@%p18 bra 	$L__BB1_35;
	setp.lt.s32 	%p19, %r55, 1;
	mov.f32 	%f77, 0f00000000;
	@%p19 bra 	$L__BB1_34;
	and.b32  	%r40, %r55, 7;
	setp.lt.u32 	%p20, %r55, 8;
	mov.f32 	%f77, 0f00000000;
	mov.b32 	%r141, 0;
	@%p20 bra 	$L__BB1_26;
	and.b32  	%r141, %r55, 2147483640;
	neg.s32 	%r139, %r141;
	shl.b32 	%r106, %r1, 2;
	add.s32 	%r43, %r106, %r80;
	add.s32 	%r138, %r81, 16;
	mov.f32 	%f77, 0f00000000;
$L__BB1_25:
	.pragma "nounroll";
	ld.shared.v4.f32 	{%f27, %f28, %f29, %f30}, [%r138+-16];
	add.s32 	%r109, %r138, %r43;
	ld.shared.f32 	%f31, [%r109+-16];
	fma.rn.f32 	%f32, %f27, %f31, %f77;
	ld.shared.f32 	%f33, [%r109+-12];
	fma.rn.f32 	%f34, %f28, %f33, %f32;
	ld.shared.f32 	%f35, [%r109+-8];
	fma.rn.f32 	%f36, %f29, %f35, %f34;
	ld.shared.f32 	%f37, [%r109+-4];
	fma.rn.f32 	%f38, %f30, %f37, %f36;
	ld.shared.v4.f32 	{%f39, %f40, %f41, %f42}, [%r138];
	ld.shared.f32 	%f43, [%r109];
	fma.rn.f32 	%f44, %f39, %f43, %f38;
	ld.shared.f32 	%f45, [%r109+4];
	fma.rn.f32 	%f46, %f40, %f45, %f44;
	ld.shared.f32 	%f47, [%r109+8];
	fma.rn.f32 	%f48, %f41, %f47, %f46;
	ld.shared.f32 	%f49, [%r109+12];
	fma.rn.f32 	%f77, %f42, %f49, %f48;
	add.s32 	%r139, %r139, 8;
	add.s32 	%r138, %r138, 32;
	setp.ne.s32 	%p21, %r139, 0;
	@%p21 bra 	$L__BB1_25;
$L__BB1_26:
	setp.eq.s32 	%p22, %r40, 0;
	@%p22 bra 	$L__BB1_34;
	and.b32  	%r49, %r55, 3;
	setp.lt.u32 	%p23, %r40, 4;
	@%p23 bra 	$L__BB1_29;
	shl.b32 	%r110, %r141, 2;
	add.s32 	%r112, %r81, %r110;
	ld.shared.f32 	%f51, [%r112];
	add.s32 	%r113, %r141, %r1;
	shl.b32 	%r114, %r113, 2;
	add.s32 	%r115, %r16, %r114;
	ld.shared.f32 	%f52, [%r115];
	fma.rn.f32 	%f53, %f51, %f52, %f77;
	ld.shared.f32 	%f54, [%r112+4];
	ld.shared.f32 	%f55, [%r115+4];
	fma.rn.f32 	%f56, %f54, %f55, %f53;
	ld.shared.f32 	%f57, [%r112+8];
	ld.shared.f32 	%f58, [%r115+8];
	fma.rn.f32 	%f59, %f57, %f58, %f56;
	ld.shared.f32 	%f60, [%r112+12];
	ld.shared.f32 	%f61, [%r115+12];
	fma.rn.f32 	%f77, %f60, %f61, %f59;
	add.s32 	%r141, %r141, 4;
$L__BB1_29:
	setp.eq.s32 	%p24, %r49, 0;
	@%p24 bra 	$L__BB1_34;
	setp.eq.s32 	%p25, %r49, 1;
	@%p25 bra 	$L__BB1_32;
	shl.b32 	%r116, %r141, 2;
	add.s32 	%r118, %r81, %r116;
	ld.shared.f32 	%f63, [%r118];
	add.s32 	%r119, %r141, %r1;
	shl.b32 	%r120, %r119, 2;
	add.s32 	%r121, %r16, %r120;
	ld.shared.f32 	%f64, [%r121];
	fma.rn.f32 	%f65, %f63, %f64, %f77;
	ld.shared.f32 	%f66, [%r118+4];
	ld.shared.f32 	%f67, [%r121+4];
	fma.rn.f32 	%f77, %f66, %f67, %f65;
	add.s32 	%r141, %r141, 2;
$L__BB1_32:
	and.b32  	%r122, %r55, 1;
	setp.eq.b32 	%p26, %r122, 1;
	not.pred 	%p27, %p26;
	@%p27 bra 	$L__BB1_34;
	shl.b32 	%r123, %r141, 2;
	add.s32 	%r125, %r81, %r123;
	ld.shared.f32 	%f68, [%r125];
	add.s32 	%r126, %r141, %r1;
	shl.b32 	%r127, %r126, 2;
	add.s32 	%r128, %r16, %r127;
	ld.shared.f32 	%f69, [%r128];
	fma.rn.f32 	%f77, %f68, %f69, %f77;
$L__BB1_34:
	cvta.to.global.u64 	%rd29, %rd8;
	mul.wide.s32 	%rd30, %r4, 4;
	add.s64 	%rd31, %rd29, %rd30;
	st.global.f32 	[%rd31], %f77;
$L__BB1_35:
	ret;
$L__BB1_36:
	mul.wide.u32 	%rd12, %r136, 4;
	add.s64 	%rd13, %rd1, %rd12;
	ld.global.f32 	%f14, [%rd13];
	shl.b32 	%r70, %r136, 2;
	mov.u32 	%r71, smem;
	add.s32 	%r72, %r71, %r70;
	st.shared.f32 	[%r72], %f14;
	add.s32 	%r73, %r136, %r2;
	mul.wide.u32 	%rd14, %r73, 4;
	add.s64 	%rd15, %rd1, %rd14;
	ld.global.f32 	%f15, [%rd15];
	shl.b32 	%r74, %r2, 2;
	add.s32 	%r75, %r72, %r74;
	st.shared.f32 	[%r75], %f15;
	add.s32 	%r76, %r73, %r2;
	mul.wide.u32 	%rd16, %r76, 4;
	add.s64 	%rd17, %rd1, %rd16;
	ld.global.f32 	%f16, [%rd17];
	add.s32 	%r77, %r75, %r74;
	st.shared.f32 	[%r77], %f16;
	add.s32 	%r78, %r76, %r2;
	mul.wide.u32 	%rd18, %r78, 4;
	add.s64 	%rd19, %rd1, %rd18;
	ld.global.f32 	%f17, [%rd19];
	add.s32 	%r79, %r77, %r74;
	st.shared.f32 	[%r79], %f17;
	add.s32 	%r136, %r78, %r2;
	setp.lt.s32 	%p6, %r136, %r55;
	@%p6 bra 	$L__BB1_36;
	bra.uni 	$L__BB1_5;

}


// ===== COMPILED SASS (sm_100) =====

	.target	sm_100

	.elftype	@"ET_EXEC"


//--------------------- .note.nv.tkinfo           --------------------------
	.section	.note.nv.tkinfo,"",@"SHT_NOTE"
	.sectionflags	@"SHF_NOTE_NV_TKINFO"
	.tkinfo
        /*0018*/ 	.word	0x00000002
        /*0030*/ 	.string	""
        /*0030*/ 	.string	"ptxas"
        /*0030*/ 	.string	"Cuda compilation tools, release 13.0, V13.0.88"
        /*0030*/ 	.string	"Build cuda_13.0.r13.0/compiler.36424714_0"
        /*0030*/ 	.string	"-arch sm_100 -m 64 "



//--------------------- .note.nv.cuinfo           --------------------------
	.section	.note.nv.cuinfo,"",@"SHT_NOTE"
	.sectionflags	@"SHF_NOTE_NV_CUINFO"
        /*0018*/ 	.short	0x0002
        /*001a*/ 	.short	0x0064
        /*001c*/ 	.short	0x0082
	.zero		2


//--------------------- .nv.info                  --------------------------
	.section	.nv.info,"",@"SHT_CUDA_INFO"
	.align	4


	//----- nvinfo : EIATTR_REGCOUNT
	.align		4
        /*0000*/ 	.byte	0x04, 0x2f
        /*0002*/ 	.short	(.L_1 - .L_0)
	.align		4
.L_0:
        /*0004*/ 	.word	index@(_Z21convolution_1d_kernelPKfS0_Pfii)
        /*0008*/ 	.word	0x00000016


	//----- nvinfo : EIATTR_FRAME_SIZE
	.align		4
.L_1:
        /*000c*/ 	.byte	0x04, 0x11
        /*000e*/ 	.short	(.L_3 - .L_2)
	.align		4
.L_2:
        /*0010*/ 	.word	index@(_Z21convolution_1d_kernelPKfS0_Pfii)
        /*0014*/ 	.word	0x00000000


	//----- nvinfo : EIATTR_REGCOUNT
	.align		4
.L_3:
        /*0018*/ 	.byte	0x04, 0x2f
        /*001a*/ 	.short	(.L_5 - .L_4)
	.align		4
.L_4:
        /*001c*/ 	.word	index@(_Z26convolution_1d_kernel_smemPKfS0_Pfii)
        /*0020*/ 	.word	0x0000001c


	//----- nvinfo : EIATTR_FRAME_SIZE
	.align		4
.L_5:
        /*0024*/ 	.byte	0x04, 0x11
        /*0026*/ 	.short	(.L_7 - .L_6)
	.align		4
.L_6:
        /*0028*/ 	.word	index@(_Z26convolution_1d_kernel_smemPKfS0_Pfii)
        /*002c*/ 	.word	0x00000000


	//----- nvinfo : EIATTR_MIN_STACK_SIZE
	.align		4
.L_7:
        /*0030*/ 	.byte	0x04, 0x12
        /*0032*/ 	.short	(.L_9 - .L_8)
	.align		4
.L_8:
        /*0034*/ 	.word	index@(_Z26convolution_1d_kernel_smemPKfS0_Pfii)
        /*0038*/ 	.word	0x00000000


	//----- nvinfo : EIATTR_MIN_STACK_SIZE
	.align		4
.L_9:
        /*003c*/ 	.byte	0x04, 0x12
        /*003e*/ 	.short	(.L_11 - .L_10)
	.align		4
.L_10:
        /*0040*/ 	.word	index@(_Z21convolution_1d_kernelPKfS0_Pfii)
        /*0044*/ 	.word	0x00000000
.L_11:


//--------------------- .nv.compat                --------------------------
	.section	.nv.compat,"",@"SHT_CUDA_COMPAT_INFO"
	.align	4
        /*0000*/ 	.byte	0x02, 0x09, 0x00, 0x00, 0x02, 0x02, 0x01, 0x00, 0x02, 0x05, 0x05, 0x00, 0x03, 0x07, 0x01, 0x01
        /*0010*/ 	.byte	0x02, 0x03, 0x00, 0x00, 0x02, 0x06, 0x01, 0x00, 0x04, 0x0b, 0x08, 0x00, 0x09, 0x00, 0x00, 0x00
        /*0020*/ 	.byte	0x00, 0x00, 0x00, 0x00


//--------------------- .nv.info._Z26convolution_1d_kernel_smemPKfS0_Pfii --------------------------
	.section	.nv.info._Z26convolution_1d_kernel_smemPKfS0_Pfii,"",@"SHT_CUDA_INFO"
	.sectionflags	@""
	.align	4


	//----- nvinfo : EIATTR_CUDA_API_VERSION
	.align		4
        /*0000*/ 	.byte	0x04, 0x37
        /*0002*/ 	.short	(.L_13 - .L_12)
.L_12:
        /*0004*/ 	.word	0x00000082


	//----- nvinfo : EIATTR_KPARAM_INFO
	.align		4
.L_13:
        /*0008*/ 	.byte	0x04, 0x17
        /*000a*/ 	.short	(.L_15 - .L_14)
.L_14:
        /*000c*/ 	.word	0x00000000
        /*0010*/ 	.short	0x0004
        /*0012*/ 	.short	0x001c
        /*0014*/ 	.byte	0x00, 0xf0, 0x11, 0x00


	//----- nvinfo : EIATTR_KPARAM_INFO
	.align		4
.L_15:
        /*0018*/ 	.byte	0x04, 0x17
        /*001a*/ 	.short	(.L_17 - .L_16)
.L_16:
        /*001c*/ 	.word	0x00000000
        /*0020*/ 	.short	0x0003
        /*0022*/ 	.short	0x0018
        /*0024*/ 	.byte	0x00, 0xf0, 0x11, 0x00


	//----- nvinfo : EIATTR_KPARAM_INFO
	.align		4
.L_17:
        /*0028*/ 	.byte	0x04, 0x17
        /*002a*/ 	.short	(.L_19 - .L_18)
.L_18:
        /*002c*/ 	.word	0x00000000
        /*0030*/ 	.short	0x0002
        /*0032*/ 	.short	0x0010
        /*0034*/ 	.byte	0x00, 0xf5, 0x21, 0x00


	//----- nvinfo : EIATTR_KPARAM_INFO
	.align		4
.L_19:
        /*0038*/ 	.byte	0x04, 0x17
        /*003a*/ 	.short	(.L_21 - .L_20)
.L_20:
        /*003c*/ 	.word	0x00000000
        /*0040*/ 	.short	0x0001
        /*0042*/ 	.short	0x0008
        /*0044*/ 	.byte	0x00, 0xf5, 0x21, 0x00


	//----- nvinfo : EIATTR_KPARAM_INFO
	.align		4
.L_21:
        /*0048*/ 	.byte	0x04, 0x17
        /*004a*/ 	.short	(.L_23 - .L_22)
.L_22:
        /*004c*/ 	.word	0x00000000
        /*0050*/ 	.short	0x0000
        /*0052*/ 	.short	0x0000
        /*0054*/ 	.byte	0x00, 0xf5, 0x21, 0x00


	//----- nvinfo : EIATTR_SPARSE_MMA_MASK
	.align		4
.L_23:
        /*0058*/ 	.byte	0x03, 0x50
        /*005a*/ 	.short	0x0000


	//----- nvinfo : EIATTR_MAXREG_COUNT
	.align		4
        /*005c*/ 	.byte	0x03, 0x1b
        /*005e*/ 	.short	0x00ff


	//----- nvinfo : EIATTR_NUM_BARRIERS
	.align		4
        /*0060*/ 	.byte	0x02, 0x4c
        /*0062*/ 	.byte	0x01
	.zero		1


	//----- nvinfo : EIATTR_MERCURY_ISA_VERSION
	.align		4
        /*0064*/ 	.byte	0x03, 0x5f
        /*0066*/ 	.short	0x0101


	//----- nvinfo : EIATTR_VRC_CTA_INIT_COUNT
	.align		4
        /*0068*/ 	.byte	0x02, 0x4a
	.zero		1
	.zero		1


	//----- nvinfo : EIATTR_EXIT_INSTR_OFFSETS
	.align		4
        /*006c*/ 	.byte	0x04, 0x1c
        /*006e*/ 	.short	(.L_25 - .L_24)


	//   ....[0]....
.L_24:
        /*0070*/ 	.word	0x00000bd0


	//   ....[1]....
        /*0074*/ 	.word	0x000010c0


	//----- nvinfo : EIATTR_CRS_STACK_SIZE
	.align		4
.L_25:
        /*0078*/ 	.byte	0x04, 0x1e
        /*007a*/ 	.short	(.L_27 - .L_26)
.L_26:
        /*007c*/ 	.word	0x00000000


	//----- nvinfo : EIATTR_CBANK_PARAM_SIZE
	.align		4
.L_27:
        /*0080*/ 	.byte	0x03, 0x19
        /*0082*/ 	.short	0x0020


	//----- nvinfo : EIATTR_PARAM_CBANK
	.align		4
        /*0084*/ 	.byte	0x04, 0x0a
        /*0086*/ 	.short	(.L_29 - .L_28)
	.align		4
.L_28:
        /*0088*/ 	.word	index@(.nv.constant0._Z26convolution_1d_kernel_smemPKfS0_Pfii)
        /*008c*/ 	.short	0x0380
        /*008e*/ 	.short	0x0020


	//----- nvinfo : EIATTR_SW_WAR
	.align		4
.L_29:
        /*0090*/ 	.byte	0x04, 0x36
        /*0092*/ 	.short	(.L_31 - .L_30)
.L_30:
        /*0094*/ 	.word	0x00000008
.L_31:


//--------------------- .nv.info._Z21convolution_1d_kernelPKfS0_Pfii --------------------------
	.section	.nv.info._Z21convolution_1d_kernelPKfS0_Pfii,"",@"SHT_CUDA_INFO"
	.sectionflags	@""
	.align	4


	//----- nvinfo : EIATTR_CUDA_API_VERSION
	.align		4
        /*0000*/ 	.byte	0x04, 0x37
        /*0002*/ 	.short	(.L_33 - .L_32)
.L_32:
        /*0004*/ 	.word	0x00000082


	//----- nvinfo : EIATTR_KPARAM_INFO
	.align		4
.L_33:
        /*0008*/ 	.byte	0x04, 0x17
        /*000a*/ 	.short	(.L_35 - .L_34)
.L_34:
        /*000c*/ 	.word	0x00000000
        /*0010*/ 	.short	0x0004
        /*0012*/ 	.short	0x001c
        /*0014*/ 	.byte	0x00, 0xf0, 0x11, 0x00


	//----- nvinfo : EIATTR_KPARAM_INFO
	.align		4
.L_35:
        /*0018*/ 	.byte	0x04, 0x17
        /*001a*/ 	.short	(.L_37 - .L_36)
.L_36:
        /*001c*/ 	.word	0x00000000
        /*0020*/ 	.short	0x0003
        /*0022*/ 	.short	0x0018
        /*0024*/ 	.byte	0x00, 0xf0, 0x11, 0x00


	//----- nvinfo : EIATTR_KPARAM_INFO
	.align		4
.L_37:
        /*0028*/ 	.byte	0x04, 0x17
        /*002a*/ 	.short	(.L_39 - .L_38)
.L_38:
        /*002c*/ 	.word	0x00000000
        /*0030*/ 	.short	0x0002
        /*0032*/ 	.short	0x0010
        /*0034*/ 	.byte	0x00, 0xf5, 0x21, 0x00


	//----- nvinfo : EIATTR_KPARAM_INFO
	.align		4
.L_39:
        /*0038*/ 	.byte	0x04, 0x17
        /*003a*/ 	.short	(.L_41 - .L_40)
.L_40:
        /*003c*/ 	.word	0x00000000
        /*0040*/ 	.short	0x0001
        /*0042*/ 	.short	0x0008
        /*0044*/ 	.byte	0x00, 0xf5, 0x21, 0x00


	//----- nvinfo : EIATTR_KPARAM_INFO
	.align		4
.L_41:
        /*0048*/ 	.byte	0x04, 0x17
        /*004a*/ 	.short	(.L_43 - .L_42)
.L_42:
        /*004c*/ 	.word	0x00000000
        /*0050*/ 	.short	0x0000
        /*0052*/ 	.short	0x0000
        /*0054*/ 	.byte	0x00, 0xf5, 0x21, 0x00


	//----- nvinfo : EIATTR_SPARSE_MMA_MASK
	.align		4
.L_43:
        /*0058*/ 	.byte	0x03, 0x50
        /*005a*/ 	.short	0x0000


	//----- nvinfo : EIATTR_MAXREG_COUNT
	.align		4
        /*005c*/ 	.byte	0x03, 0x1b
        /*005e*/ 	.short	0x00ff


	//----- nvinfo : EIATTR_MERCURY_ISA_VERSION
	.align		4
        /*0060*/ 	.byte	0x03, 0x5f
        /*0062*/ 	.short	0x0101


	//----- nvinfo : EIATTR_VRC_CTA_INIT_COUNT
	.align		4
        /*0064*/ 	.byte	0x02, 0x4a
	.zero		1
	.zero		1


	//----- nvinfo : EIATTR_EXIT_INSTR_OFFSETS
	.align		4
        /*0068*/ 	.byte	0x04, 0x1c
        /*006a*/ 	.short	(.L_45 - .L_44)


	//   ....[0]....
.L_44:
        /*006c*/ 	.word	0x000000a0


	//   ....[1]....
        /*0070*/ 	.word	0x00000690


	//   ....[2]....
        /*0074*/ 	.word	0x00000940


	//   ....[3]....
        /*0078*/ 	.word	0x00000af0


	//   ....[4]....
        /*007c*/ 	.word	0x00000c00


	//----- nvinfo : EIATTR_CBANK_PARAM_SIZE
	.align		4
.L_45:
        /*0080*/ 	.byte	0x03, 0x19
        /*0082*/ 	.short	0x0020


	//----- nvinfo : EIATTR_PARAM_CBANK
	.align		4
        /*0084*/ 	.byte	0x04, 0x0a
        /*0086*/ 	.short	(.L_47 - .L_46)
	.align		4
.L_46:
        /*0088*/ 	.word	index@(.nv.constant0._Z21convolution_1d_kernelPKfS0_Pfii)
        /*008c*/ 	.short	0x0380
        /*008e*/ 	.short	0x0020


	//----- nvinfo : EIATTR_SW_WAR
	.align		4
.L_47:
        /*0090*/ 	.byte	0x04, 0x36
        /*0092*/ 	.short	(.L_49 - .L_48)
.L_48:
        /*0094*/ 	.word	0x00000008
.L_49:


//--------------------- .nv.callgraph             --------------------------
	.section	.nv.callgraph,"",@"SHT_CUDA_CALLGRAPH"
	.align	4
	.sectionentsize	8
	.align		4
        /*0000*/ 	.word	0x00000000
	.align		4
        /*0004*/ 	.word	0xffffffff
	.align		4
        /*0008*/ 	.word	0x00000000
	.align		4
        /*000c*/ 	.word	0xfffffffe
	.align		4
        /*0010*/ 	.word	0x00000000
	.align		4
        /*0014*/ 	.word	0xfffffffd
	.align		4
        /*0018*/ 	.word	0x00000000
	.align		4
        /*001c*/ 	.word	0xfffffffc


//--------------------- .text._Z26convolution_1d_kernel_smemPKfS0_Pfii --------------------------
	.section	.text._Z26convolution_1d_kernel_smemPKfS0_Pfii,"ax",@progbits
	.align	128
        .global         _Z26convolution_1d_kernel_smemPKfS0_Pfii
        .type           _Z26convolution_1d_kernel_smemPKfS0_Pfii,@function
        .size           _Z26convolution_1d_kernel_smemPKfS0_Pfii,(.L_x_24 - _Z26convolution_1d_kernel_smemPKfS0_Pfii)
        .other          _Z26convolution_1d_kernel_smemPKfS0_Pfii,@"STO_CUDA_ENTRY STV_DEFAULT"
_Z26convolution_1d_kernel_smemPKfS0_Pfii:
.text._Z26convolution_1d_kernel_smemPKfS0_Pfii:
[----:B------:R-:W-:Y:S01]  /*0000*/  LDC R1, c[0x0][0x37c] ;  /* 0x0000df00ff017b82 */ /* 0x000fe20000000800 */
[----:B------:R-:W0:Y:S01]  /*0010*/  S2R R2, SR_TID.X ;  /* 0x0000000000027919 */ /* 0x000e220000002100 */
[----:B------:R-:W1:Y:S06]  /*0020*/  LDCU.64 UR6, c[0x0][0x398] ;  /* 0x00007300ff0677ac */ /* 0x000e6c0008000a00 */
[----:B------:R-:W2:Y:S01]  /*0030*/  LDC R3, c[0x0][0x360] ;  /* 0x0000d800ff037b82 */ /* 0x000ea20000000800 */
[----:B------:R-:W-:Y:S01]  /*0040*/  BSSY.RECONVERGENT B0, `(.L_x_0) ;  /* 0x0000055000007945 */ /* 0x000fe20003800200 */
[----:B------:R-:W3:Y:S06]  /*0050*/  LDCU.64 UR8, c[0x0][0x358] ;  /* 0x00006b00ff0877ac */ /* 0x000eec0008000a00 */
[----:B------:R-:W4:Y:S01]  /*0060*/  S2UR UR4, SR_CTAID.X ;  /* 0x00000000000479c3 */ /* 0x000f220000002500 */
[----:B-1----:R-:W-:-:S02]  /*0070*/  IMAD.U32 R4, RZ, RZ, UR6 ;  /* 0x00000006ff047e24 */ /* 0x002fc4000f8e00ff */
[----:B--2---:R-:W-:-:S05]  /*0080*/  VIADD R7, R3, UR7 ;  /* 0x0000000703077c36 */ /* 0x004fca0008000000 */
[----:B------:R-:W-:Y:S02]  /*0090*/  VIADDMNMX R7, R7, 0xffffffff, R4, PT ;  /* 0xffffffff07077846 */ /* 0x000fe40003800104 */
[----:B0-----:R-:W-:Y:S01]  /*00a0*/  ISETP.GE.AND P0, PT, R2, UR7, PT ;  /* 0x0000000702007c0c */ /* 0x001fe2000bf06270 */
[----:B----4-:R-:W-:-:S04]  /*00b0*/  IMAD R5, R3, UR4, RZ ;  /* 0x0000000403057c24 */ /* 0x010fc8000f8e02ff */
[----:B------:R-:W-:-:S08]  /*00c0*/  IMAD.IADD R0, R5, 0x1, R2 ;  /* 0x0000000105007824 */ /* 0x000fd000078e0202 */
[----:B---3--:R-:W-:Y:S05]  /*00d0*/  @P0 BRA `(.L_x_1) ;  /* 0x00000004002c0947 */ /* 0x008fea0003800000 */
[----:B------:R-:W0:Y:S01]  /*00e0*/  I2F.U32.RP R12, R3 ;  /* 0x00000003000c7306 */ /* 0x000e220000209000 */
[----:B------:R-:W-:Y:S01]  /*00f0*/  IMAD.IADD R6, R2, 0x1, R3 ;  /* 0x0000000102067824 */ /* 0x000fe200078e0203 */
[----:B------:R-:W-:Y:S01]  /*0100*/  ISETP.NE.U32.AND P2, PT, R3, RZ, PT ;  /* 0x000000ff0300720c */ /* 0x000fe20003f45070 */
[----:B------:R-:W-:Y:S03]  /*0110*/  BSSY.RECONVERGENT B1, `(.L_x_2) ;  /* 0x000002c000017945 */ /* 0x000fe60003800200 */
[C---:B------:R-:W-:Y:S02]  /*0120*/  ISETP.GE.U32.AND P0, PT, R6.reuse, UR7, PT ;  /* 0x0000000706007c0c */ /* 0x040fe4000bf06070 */
[----:B------:R-:W-:Y:S01]  /*0130*/  VIMNMX.U32 R11, PT, PT, R6, UR7, !PT ;  /* 0x00000007060b7c48 */ /* 0x000fe2000ffe0000 */
[----:B0-----:R-:W0:Y:S02]  /*0140*/  MUFU.RCP R12, R12 ;  /* 0x0000000c000c7308 */ /* 0x001e240000001000 */
[----:B0-----:R-:W-:-:S06]  /*0150*/  IADD3 R8, PT, PT, R12, 0xffffffe, RZ ;  /* 0x0ffffffe0c087810 */ /* 0x001fcc0007ffe0ff */
[----:B------:R0:W1:Y:S02]  /*0160*/  F2I.FTZ.U32.TRUNC.NTZ R9, R8 ;  /* 0x0000000800097305 */ /* 0x000064000021f000 */
[----:B0-----:R-:W-:Y:S02]  /*0170*/  IMAD.MOV.U32 R8, RZ, RZ, RZ ;  /* 0x000000ffff087224 */ /* 0x001fe400078e00ff */
[----:B-1----:R-:W-:-:S04]  /*0180*/  IMAD.MOV R10, RZ, RZ, -R9 ;  /* 0x000000ffff0a7224 */ /* 0x002fc800078e0a09 */
[----:B------:R-:W-:Y:S01]  /*0190*/  IMAD R13, R10, R3, RZ ;  /* 0x000000030a0d7224 */ /* 0x000fe200078e02ff */
[----:B------:R-:W-:-:S03]  /*01a0*/  SEL R10, RZ, 0x1, P0 ;  /* 0x00000001ff0a7807 */ /* 0x000fc60000000000 */
[----:B------:R-:W-:Y:S01]  /*01b0*/  IMAD.HI.U32 R9, R9, R13, R8 ;  /* 0x0000000d09097227 */ /* 0x000fe200078e0008 */
[----:B------:R-:W-:-:S05]  /*01c0*/  IADD3 R6, PT, PT, R11, -R6, -R10 ;  /* 0x800000060b067210 */ /* 0x000fca0007ffe80a */
[----:B------:R-:W-:-:S05]  /*01d0*/  IMAD.HI.U32 R9, R9, R6, RZ ;  /* 0x0000000609097227 */ /* 0x000fca00078e00ff */
[----:B------:R-:W-:-:S05]  /*01e0*/  IADD3 R8, PT, PT, -R9, RZ, RZ ;  /* 0x000000ff09087210 */ /* 0x000fca0007ffe1ff */
[----:B------:R-:W-:-:S05]  /*01f0*/  IMAD R6, R3, R8, R6 ;  /* 0x0000000803067224 */ /* 0x000fca00078e0206 */
[----:B------:R-:W-:-:S13]  /*0200*/  ISETP.GE.U32.AND P0, PT, R6, R3, PT ;  /* 0x000000030600720c */ /* 0x000fda0003f06070 */
[----:B------:R-:W-:Y:S02]  /*0210*/  @P0 IMAD.IADD R6, R6, 0x1, -R3 ;  /* 0x0000000106060824 */ /* 0x000fe400078e0a03 */
[----:B------:R-:W-:-:S03]  /*0220*/  @P0 VIADD R9, R9, 0x1 ;  /* 0x0000000109090836 */ /* 0x000fc60000000000 */
[----:B------:R-:W-:-:S13]  /*0230*/  ISETP.GE.U32.AND P1, PT, R6, R3, PT ;  /* 0x000000030600720c */ /* 0x000fda0003f26070 */
[----:B------:R-:W-:Y:S02]  /*0240*/  @P1 IADD3 R9, PT, PT, R9, 0x1, RZ ;  /* 0x0000000109091810 */ /* 0x000fe40007ffe0ff */
[----:B------:R-:W-:-:S05]  /*0250*/  @!P2 LOP3.LUT R9, RZ, R3, RZ, 0x33, !PT ;  /* 0x00000003ff09a212 */ /* 0x000fca00078e33ff */
[----:B------:R-:W-:-:S05]  /*0260*/  IMAD.IADD R10, R10, 0x1, R9 ;  /* 0x000000010a0a7824 */ /* 0x000fca00078e0209 */
[C---:B------:R-:W-:Y:S02]  /*0270*/  LOP3.LUT R6, R10.reuse, 0x3, RZ, 0xc0, !PT ;  /* 0x000000030a067812 */ /* 0x040fe400078ec0ff */
[----:B------:R-:W-:Y:S02]  /*0280*/  ISETP.GE.U32.AND P1, PT, R10, 0x3, PT ;  /* 0x000000030a00780c */ /* 0x000fe40003f26070 */
[----:B------:R-:W-:Y:S01]  /*0290*/  ISETP.NE.AND P0, PT, R6, 0x3, PT ;  /* 0x000000030600780c */ /* 0x000fe20003f05270 */
[----:B------:R-:W-:-:S12]  /*02a0*/  IMAD.MOV.U32 R6, RZ, RZ, R2 ;  /* 0x000000ffff067224 */ /* 0x000fd800078e0002 */
[----:B------:R-:W-:Y:S05]  /*02b0*/  @!P0 BRA `(.L_x_3) ;  /* 0x0000000000448947 */ /* 0x000fea0003800000 */
[----:B------:R-:W0:Y:S01]  /*02c0*/  S2UR UR5, SR_CgaCtaId ;  /* 0x00000000000579c3 */ /* 0x000e220000008800 */
[----:B------:R-:W-:Y:S01]  /*02d0*/  IADD3 R10, PT, PT, R10, 0x1, RZ ;  /* 0x000000010a0a7810 */ /* 0x000fe20007ffe0ff */
[----:B------:R-:W-:-:S03]  /*02e0*/  UMOV UR4, 0x400 ;  /* 0x0000040000047882 */ /* 0x000fc60000000000 */
[----:B------:R-:W-:-:S03]  /*02f0*/  LOP3.LUT R10, R10, 0x3, RZ, 0xc0, !PT ;  /* 0x000000030a0a7812 */ /* 0x000fc600078ec0ff */
[----:B------:R-:W1:Y:S02]  /*0300*/  LDC.64 R8, c[0x0][0x388] ;  /* 0x0000e200ff087b82 */ /* 0x000e640000000a00 */
[----:B------:R-:W-:Y:S02]  /*0310*/  IMAD R6, R10, R3, R2 ;  /* 0x000000030a067224 */ /* 0x000fe400078e0202 */
[----:B------:R-:W-:Y:S01]  /*0320*/  IMAD.MOV R11, RZ, RZ, -R10 ;  /* 0x000000ffff0b7224 */ /* 0x000fe200078e0a0a */
[----:B0-----:R-:W-:-:S06]  /*0330*/  ULEA UR4, UR5, UR4, 0x18 ;  /* 0x0000000405047291 */ /* 0x001fcc000f8ec0ff */
[C---:B------:R-:W-:Y:S01]  /*0340*/  LEA R10, R2.reuse, UR4, 0x2 ;  /* 0x00000004020a7c11 */ /* 0x040fe2000f8e10ff */
[----:B-1----:R-:W-:-:S07]  /*0350*/  IMAD.WIDE.U32 R8, R2, 0x4, R8 ;  /* 0x0000000402087825 */ /* 0x002fce00078e0008 */
.L_x_4:
[----:B------:R0:W2:Y:S01]  /*0360*/  LDG.E R13, desc[UR8][R8.64] ;  /* 0x00000008080d7981 */ /* 0x0000a2000c1e1900 */
[----:B------:R-:W-:-:S05]  /*0370*/  VIADD R11, R11, 0x1 ;  /* 0x000000010b0b7836 */ /* 0x000fca0000000000 */
[----:B------:R-:W-:Y:S01]  /*0380*/  ISETP.NE.AND P0, PT, R11, RZ, PT ;  /* 0x000000ff0b00720c */ /* 0x000fe20003f05270 */
[C---:B0-----:R-:W-:Y:S01]  /*0390*/  IMAD.WIDE.U32 R8, R3.reuse, 0x4, R8 ;  /* 0x0000000403087825 */ /* 0x041fe200078e0008 */
[----:B--2---:R0:W-:Y:S02]  /*03a0*/  STS [R10], R13 ;  /* 0x0000000d0a007388 */ /* 0x0041e40000000800 */
[----:B0-----:R-:W-:-:S09]  /*03b0*/  LEA R10, R3, R10, 0x2 ;  /* 0x0000000a030a7211 */ /* 0x001fd200078e10ff */
[----:B------:R-:W-:Y:S05]  /*03c0*/  @P0 BRA `(.L_x_4) ;  /* 0xfffffffc00e40947 */ /* 0x000fea000383ffff */
.L_x_3:
[----:B------:R-:W-:Y:S05]  /*03d0*/  BSYNC.RECONVERGENT B1 ;  /* 0x0000000000017941 */ /* 0x000fea0003800200 */
.L_x_2:
[----:B------:R-:W-:Y:S05]  /*03e0*/  @!P1 BRA `(.L_x_1) ;  /* 0x0000000000689947 */ /* 0x000fea0003800000 */
[----:B------:R-:W0:Y:S01]  /*03f0*/  S2R R11, SR_CgaCtaId ;  /* 0x00000000000b7919 */ /* 0x000e220000008800 */
[----:B------:R-:W1:Y:S01]  /*0400*/  LDC.64 R8, c[0x0][0x388] ;  /* 0x0000e200ff087b82 */ /* 0x000e620000000a00 */
[----:B------:R-:W-:-:S04]  /*0410*/  MOV R10, 0x400 ;  /* 0x00000400000a7802 */ /* 0x000fc80000000f00 */
[----:B0-----:R-:W-:-:S07]  /*0420*/  LEA R25, R11, R10, 0x18 ;  /* 0x0000000a0b197211 */ /* 0x001fce00078ec0ff */
.L_x_5:
[----:B0-----:R-:W-:Y:S02]  /*0430*/  IMAD.IADD R14, R3, 0x1, R6 ;  /* 0x00000001030e7824 */ /* 0x001fe400078e0206 */
[----:B-1----:R-:W-:-:S04]  /*0440*/  IMAD.WIDE.U32 R12, R6, 0x4, R8 ;  /* 0x00000004060c7825 */ /* 0x002fc800078e0008 */
[C---:B------:R-:W-:Y:S02]  /*0450*/  IMAD.IADD R16, R14.reuse, 0x1, R3 ;  /* 0x000000010e107824 */ /* 0x040fe400078e0203 */
[--C-:B------:R-:W-:Y:S01]  /*0460*/  IMAD.WIDE.U32 R14, R14, 0x4, R8.reuse ;  /* 0x000000040e0e7825 */ /* 0x100fe200078e0008 */
[----:B------:R-:W2:Y:S02]  /*0470*/  LDG.E R12, desc[UR8][R12.64] ;  /* 0x000000080c0c7981 */ /* 0x000ea4000c1e1900 */
[C---:B------:R-:W-:Y:S01]  /*0480*/  IADD3 R21, PT, PT, R16.reuse, R3, RZ ;  /* 0x0000000310157210 */ /* 0x040fe20007ffe0ff */
[--C-:B------:R-:W-:Y:S02]  /*0490*/  IMAD.WIDE.U32 R16, R16, 0x4, R8.reuse ;  /* 0x0000000410107825 */ /* 0x100fe400078e0008 */
[----:B------:R-:W3:Y:S02]  /*04a0*/  LDG.E R14, desc[UR8][R14.64] ;  /* 0x000000080e0e7981 */ /* 0x000ee4000c1e1900 */
[----:B------:R-:W-:-:S02]  /*04b0*/  IMAD.WIDE.U32 R10, R21, 0x4, R8 ;  /* 0x00000004150a7825 */ /* 0x000fc400078e0008 */
[----:B------:R-:W4:Y:S04]  /*04c0*/  LDG.E R16, desc[UR8][R16.64] ;  /* 0x0000000810107981 */ /* 0x000f28000c1e1900 */
[----:B------:R-:W5:Y:S01]  /*04d0*/  LDG.E R10, desc[UR8][R10.64] ;  /* 0x000000080a0a7981 */ /* 0x000f62000c1e1900 */
[----:B------:R-:W-:-:S04]  /*04e0*/  IMAD R18, R6, 0x4, R25 ;  /* 0x0000000406127824 */ /* 0x000fc800078e0219 */
[----:B------:R-:W-:-:S05]  /*04f0*/  IMAD R19, R3, 0x4, R18 ;  /* 0x0000000403137824 */ /* 0x000fca00078e0212 */
[----:B------:R-:W-:-:S05]  /*0500*/  LEA R20, R3, R19, 0x2 ;  /* 0x0000001303147211 */ /* 0x000fca00078e10ff */
[----:B------:R-:W-:Y:S02]  /*0510*/  IMAD R23, R3, 0x4, R20 ;  /* 0x0000000403177824 */ /* 0x000fe400078e0214 */
[----:B------:R-:W-:-:S05]  /*0520*/  IMAD.IADD R6, R21, 0x1, R3 ;  /* 0x0000000115067824 */ /* 0x000fca00078e0203 */
[----:B------:R-:W-:Y:S01]  /*0530*/  ISETP.GE.AND P0, PT, R6, UR7, PT ;  /* 0x0000000706007c0c */ /* 0x000fe2000bf06270 */
[----:B--2---:R0:W-:Y:S04]  /*0540*/  STS [R18], R12 ;  /* 0x0000000c12007388 */ /* 0x0041e80000000800 */
[----:B---3--:R0:W-:Y:S04]  /*0550*/  STS [R19], R14 ;  /* 0x0000000e13007388 */ /* 0x0081e80000000800 */
[----:B----4-:R0:W-:Y:S04]  /*0560*/  STS [R20], R16 ;  /* 0x0000001014007388 */ /* 0x0101e80000000800 */
[----:B-----5:R0:W-:Y:S01]  /*0570*/  STS [R23], R10 ;  /* 0x0000000a17007388 */ /* 0x0201e20000000800 */
[----:B------:R-:W-:Y:S05]  /*0580*/  @!P0 BRA `(.L_x_5) ;  /* 0xfffffffc00a88947 */ /* 0x000fea000383ffff */
.L_x_1:
[----:B------:R-:W-:Y:S05]  /*0590*/  BSYNC.RECONVERGENT B0 ;  /* 0x0000000000007941 */ /* 0x000fea0003800200 */
.L_x_0:
[----:B------:R-:W1:Y:S01]  /*05a0*/  S2UR UR6, SR_CgaCtaId ;  /* 0x00000000000679c3 */ /* 0x000e620000008800 */
[----:B------:R-:W-:Y:S01]  /*05b0*/  ISETP.GE.AND P0, PT, R2, R7, PT ;  /* 0x000000070200720c */ /* 0x000fe20003f06270 */
[----:B------:R-:W-:Y:S01]  /*05c0*/  UMOV UR5, 0x400 ;  /* 0x0000040000057882 */ /* 0x000fe20000000000 */
[----:B------:R-:W-:Y:S01]  /*05d0*/  USHF.L.U32 UR4, UR7, 0x2, URZ ;  /* 0x0000000207047899 */ /* 0x000fe200080006ff */
[----:B------:R-:W-:Y:S01]  /*05e0*/  BSSY.RECONVERGENT B0, `(.L_x_6) ;  /* 0x000005a000007945 */ /* 0x000fe20003800200 */
[----:B------:R-:W2:Y:S01]  /*05f0*/  LDCU UR7, c[0x0][0x398] ;  /* 0x00007300ff0777ac */ /* 0x000ea20008000800 */
[----:B-1----:R-:W-:-:S04]  /*0600*/  ULEA UR5, UR6, UR5, 0x18 ;  /* 0x0000000506057291 */ /* 0x002fc8000f8ec0ff */
[----:B------:R-:W-:-:S04]  /*0610*/  UIADD3 UR6, UPT, UPT, UR5, UR4, URZ ;  /* 0x0000000405067290 */ /* 0x000fc8000fffe0ff */
[----:B--2---:R-:W-:Y:S08]  /*0620*/  @P0 BRA `(.L_x_7) ;  /* 0x0000000400540947 */ /* 0x004ff00003800000 */
[----:B0-----:R-:W0:Y:S01]  /*0630*/  I2F.U32.RP R12, R3 ;  /* 0x00000003000c7306 */ /* 0x001e220000209000 */
[----:B------:R-:W-:Y:S01]  /*0640*/  IMAD.IADD R10, R2, 0x1, R3 ;  /* 0x00000001020a7824 */ /* 0x000fe200078e0203 */
[----:B------:R-:W-:Y:S01]  /*0650*/  ISETP.NE.U32.AND P2, PT, R3, RZ, PT ;  /* 0x000000ff0300720c */ /* 0x000fe20003f45070 */
[----:B------:R-:W-:Y:S03]  /*0660*/  BSSY.RECONVERGENT B1, `(.L_x_8) ;  /* 0x000002d000017945 */ /* 0x000fe60003800200 */
[----:B------:R-:W-:Y:S02]  /*0670*/  ISETP.GE.U32.AND P0, PT, R10, R7, PT ;  /* 0x000000070a00720c */ /* 0x000fe40003f06070 */
[----:B------:R-:W-:Y:S02]  /*0680*/  VIMNMX.U32 R6, PT, PT, R7, R10, !PT ;  /* 0x0000000a07067248 */ /* 0x000fe40007fe0000 */
[----:B------:R-:W-:-:S04]  /*0690*/  SEL R11, RZ, 0x1, P0 ;  /* 0x00000001ff0b7807 */ /* 0x000fc80000000000 */
[----:B------:R-:W-:Y:S01]  /*06a0*/  IADD3 R6, PT, PT, R6, -R10, -R11 ;  /* 0x8000000a06067210 */ /* 0x000fe20007ffe80b */
[----:B0-----:R-:W0:Y:S02]  /*06b0*/  MUFU.RCP R12, R12 ;  /* 0x0000000c000c7308 */ /* 0x001e240000001000 */
[----:B0-----:R-:W-:-:S06]  /*06c0*/  IADD3 R8, PT, PT, R12, 0xffffffe, RZ ;  /* 0x0ffffffe0c087810 */ /* 0x001fcc0007ffe0ff */
[----:B------:R0:W1:Y:S02]  /*06d0*/  F2I.FTZ.U32.TRUNC.NTZ R9, R8 ;  /* 0x0000000800097305 */ /* 0x000064000021f000 */
[----:B0-----:R-:W-:Y:S02]  /*06e0*/  HFMA2 R8, -RZ, RZ, 0, 0 ;  /* 0x00000000ff087431 */ /* 0x001fe400000001ff */
[----:B-1----:R-:W-:-:S04]  /*06f0*/  IMAD.MOV R14, RZ, RZ, -R9 ;  /* 0x000000ffff0e7224 */ /* 0x002fc800078e0a09 */
[----:B------:R-:W-:-:S04]  /*0700*/  IMAD R13, R14, R3, RZ ;  /* 0x000000030e0d7224 */ /* 0x000fc800078e02ff */
[----:B------:R-:W-:-:S06]  /*0710*/  IMAD.HI.U32 R13, R9, R13, R8 ;  /* 0x0000000d090d7227 */ /* 0x000fcc00078e0008 */
[----:B------:R-:W-:-:S04]  /*0720*/  IMAD.HI.U32 R8, R13, R6, RZ ;  /* 0x000000060d087227 */ /* 0x000fc800078e00ff */
[----:B------:R-:W-:-:S04]  /*0730*/  IMAD.MOV R9, RZ, RZ, -R8 ;  /* 0x000000ffff097224 */ /* 0x000fc800078e0a08 */
[----:B------:R-:W-:-:S05]  /*0740*/  IMAD R6, R3, R9, R6 ;  /* 0x0000000903067224 */ /* 0x000fca00078e0206 */
[----:B------:R-:W-:-:S13]  /*0750*/  ISETP.GE.U32.AND P0, PT, R6, R3, PT ;  /* 0x000000030600720c */ /* 0x000fda0003f06070 */
[----:B------:R-:W-:Y:S01]  /*0760*/  @P0 IMAD.IADD R6, R6, 0x1, -R3 ;  /* 0x0000000106060824 */ /* 0x000fe200078e0a03 */
[----:B------:R-:W-:-:S04]  /*0770*/  @P0 IADD3 R8, PT, PT, R8, 0x1, RZ ;  /* 0x0000000108080810 */ /* 0x000fc80007ffe0ff */
[----:B------:R-:W-:-:S13]  /*0780*/  ISETP.GE.U32.AND P1, PT, R6, R3, PT ;  /* 0x000000030600720c */ /* 0x000fda0003f26070 */
[----:B------:R-:W-:Y:S01]  /*0790*/  @P1 VIADD R8, R8, 0x1 ;  /* 0x0000000108081836 */ /* 0x000fe20000000000 */
[----:B------:R-:W-:-:S05]  /*07a0*/  @!P2 LOP3.LUT R8, RZ, R3, RZ, 0x33, !PT ;  /* 0x00000003ff08a212 */ /* 0x000fca00078e33ff */
[----:B------:R-:W-:-:S05]  /*07b0*/  IMAD.IADD R11, R11, 0x1, R8 ;  /* 0x000000010b0b7824 */ /* 0x000fca00078e0208 */
[C---:B------:R-:W-:Y:S02]  /*07c0*/  LOP3.LUT R6, R11.reuse, 0x3, RZ, 0xc0, !PT ;  /* 0x000000030b067812 */ /* 0x040fe400078ec0ff */
[----:B------:R-:W-:Y:S02]  /*07d0*/  ISETP.GE.U32.AND P1, PT, R11, 0x3, PT ;  /* 0x000000030b00780c */ /* 0x000fe40003f26070 */
[----:B------:R-:W-:Y:S02]  /*07e0*/  ISETP.NE.AND P0, PT, R6, 0x3, PT ;  /* 0x000000030600780c */ /* 0x000fe40003f05270 */
[----:B------:R-:W-:-:S11]  /*07f0*/  MOV R6, R2 ;  /* 0x0000000200067202 */ /* 0x000fd60000000f00 */
[----:B------:R-:W-:Y:S05]  /*0800*/  @!P0 BRA `(.L_x_9) ;  /* 0x0000000000488947 */ /* 0x000fea0003800000 */
[----:B------:R-:W0:Y:S01]  /*0810*/  LDC.64 R8, c[0x0][0x380] ;  /* 0x0000e000ff087b82 */ /* 0x000e220000000a00 */
[----:B------:R-:W-:Y:S01]  /*0820*/  VIADD R11, R11, 0x1 ;  /* 0x000000010b0b7836 */ /* 0x000fe20000000000 */
[----:B------:R-:W-:Y:S01]  /*0830*/  LEA R4, R2, UR4, 0x2 ;  /* 0x0000000402047c11 */ /* 0x000fe2000f8e10ff */
[----:B------:R-:W-:-:S03]  /*0840*/  IMAD.MOV.U32 R15, RZ, RZ, R0 ;  /* 0x000000ffff0f7224 */ /* 0x000fc600078e0000 */
[----:B------:R-:W-:Y:S02]  /*0850*/  LOP3.LUT R11, R11, 0x3, RZ, 0xc0, !PT ;  /* 0x000000030b0b7812 */ /* 0x000fe400078ec0ff */
[----:B------:R-:W-:-:S03]  /*0860*/  IADD3 R12, PT, PT, R4, UR5, RZ ;  /* 0x00000005040c7c10 */ /* 0x000fc6000fffe0ff */
[----:B------:R-:W-:Y:S02]  /*0870*/  IMAD R6, R11, R3, R2 ;  /* 0x000000030b067224 */ /* 0x000fe400078e0202 */
[----:B------:R-:W-:-:S07]  /*0880*/  IMAD.MOV R13, RZ, RZ, -R11 ;  /* 0x000000ffff0d7224 */ /* 0x000fce00078e0a0b */
.L_x_10:
[----:B------:R-:W-:Y:S02]  /*0890*/  IMAD.U32 R4, RZ, RZ, UR7 ;  /* 0x00000007ff047e24 */ /* 0x000fe4000f8e00ff */
[----:B0-----:R-:W-:-:S03]  /*08a0*/  IMAD.WIDE R10, R15, 0x4, R8 ;  /* 0x000000040f0a7825 */ /* 0x001fc600078e0208 */
[----:B------:R-:W-:-:S13]  /*08b0*/  ISETP.GE.AND P0, PT, R15, R4, PT ;  /* 0x000000040f00720c */ /* 0x000fda0003f06270 */
[----:B------:R-:W2:Y:S01]  /*08c0*/  @!P0 LDG.E R11, desc[UR8][R10.64] ;  /* 0x000000080a0b8981 */ /* 0x000ea2000c1e1900 */
[----:B------:R-:W-:Y:S01]  /*08d0*/  IADD3 R13, PT, PT, R13, 0x1, RZ ;  /* 0x000000010d0d7810 */ /* 0x000fe20007ffe0ff */
[----:B------:R-:W-:Y:S02]  /*08e0*/  IMAD.IADD R15, R3, 0x1, R15 ;  /* 0x00000001030f7824 */ /* 0x000fe400078e020f */
[----:B--2---:R0:W-:Y:S01]  /*08f0*/  @!P0 STS [R12], R11 ;  /* 0x0000000b0c008388 */ /* 0x0041e20000000800 */
[----:B------:R-:W-:Y:S01]  /*0900*/  ISETP.NE.AND P0, PT, R13, RZ, PT ;  /* 0x000000ff0d00720c */ /* 0x000fe20003f05270 */
[----:B0-----:R-:W-:-:S12]  /*0910*/  IMAD R12, R3, 0x4, R12 ;  /* 0x00000004030c7824 */ /* 0x001fd800078e020c */
[----:B------:R-:W-:Y:S05]  /*0920*/  @P0 BRA `(.L_x_10) ;  /* 0xfffffffc00d80947 */ /* 0x000fea000383ffff */
.L_x_9:
[----:B------:R-:W-:Y:S05]  /*0930*/  BSYNC.RECONVERGENT B1 ;  /* 0x0000000000017941 */ /* 0x000fea0003800200 */
.L_x_8:
[----:B------:R-:W-:Y:S05]  /*0940*/  @!P1 BRA `(.L_x_7) ;  /* 0x00000000008c9947 */ /* 0x000fea0003800000 */
[----:B------:R-:W0:Y:S02]  /*0950*/  LDC R4, c[0x0][0x398] ;  /* 0x0000e600ff047b82 */ /* 0x000e240000000800 */
.L_x_11:
[----:B-1----:R-:W-:-:S04]  /*0960*/  IADD3 R17, PT, PT, R5, R6, RZ ;  /* 0x0000000605117210 */ /* 0x002fc80007ffe0ff */
[C---:B0-----:R-:W-:Y:S01]  /*0970*/  ISETP.GE.AND P0, PT, R17.reuse, R4, PT ;  /* 0x000000041100720c */ /* 0x041fe20003f06270 */
[----:B------:R-:W-:-:S04]  /*0980*/  IMAD.IADD R19, R17, 0x1, R3 ;  /* 0x0000000111137824 */ /* 0x000fc800078e0203 */
[C---:B------:R-:W-:Y:S01]  /*0990*/  IMAD.IADD R21, R19.reuse, 0x1, R3 ;  /* 0x0000000113157824 */ /* 0x040fe200078e0203 */
[----:B------:R-:W-:-:S04]  /*09a0*/  ISETP.GE.AND P1, PT, R19, R4, PT ;  /* 0x000000041300720c */ /* 0x000fc80003f26270 */
[C---:B------:R-:W-:Y:S02]  /*09b0*/  IADD3 R23, PT, PT, R21.reuse, R3, RZ ;  /* 0x0000000315177210 */ /* 0x040fe40007ffe0ff */
[-C--:B------:R-:W-:Y:S01]  /*09c0*/  ISETP.GE.AND P2, PT, R21, R4.reuse, PT ;  /* 0x000000041500720c */ /* 0x080fe20003f46270 */
[----:B------:R-:W0:Y:S01]  /*09d0*/  @!P0 LDC.64 R8, c[0x0][0x380] ;  /* 0x0000e000ff088b82 */ /* 0x000e220000000a00 */
[----:B------:R-:W-:-:S07]  /*09e0*/  ISETP.GE.AND P3, PT, R23, R4, PT ;  /* 0x000000041700720c */ /* 0x000fce0003f66270 */
[----:B------:R-:W1:Y:S08]  /*09f0*/  @!P1 LDC.64 R12, c[0x0][0x380] ;  /* 0x0000e000ff0c9b82 */ /* 0x000e700000000a00 */
[----:B------:R-:W2:Y:S08]  /*0a00*/  @!P2 LDC.64 R14, c[0x0][0x380] ;  /* 0x0000e000ff0eab82 */ /* 0x000eb00000000a00 */
[----:B------:R-:W3:Y:S01]  /*0a10*/  @!P3 LDC.64 R10, c[0x0][0x380] ;  /* 0x0000e000ff0abb82 */ /* 0x000ee20000000a00 */
[----:B0-----:R-:W-:-:S06]  /*0a20*/  @!P0 IMAD.WIDE R8, R17, 0x4, R8 ;  /* 0x0000000411088825 */ /* 0x001fcc00078e0208 */
[----:B------:R-:W4:Y:S01]  /*0a30*/  @!P0 LDG.E R8, desc[UR8][R8.64] ;  /* 0x0000000808088981 */ /* 0x000f22000c1e1900 */
[----:B-1----:R-:W-:-:S06]  /*0a40*/  @!P1 IMAD.WIDE R12, R19, 0x4, R12 ;  /* 0x00000004130c9825 */ /* 0x002fcc00078e020c */
[----:B------:R-:W5:Y:S01]  /*0a50*/  @!P1 LDG.E R12, desc[UR8][R12.64] ;  /* 0x000000080c0c9981 */ /* 0x000f62000c1e1900 */
[----:B--2---:R-:W-:-:S06]  /*0a60*/  @!P2 IMAD.WIDE R14, R21, 0x4, R14 ;  /* 0x00000004150ea825 */ /* 0x004fcc00078e020e */
[----:B------:R-:W2:Y:S01]  /*0a70*/  @!P2 LDG.E R14, desc[UR8][R14.64] ;  /* 0x000000080e0ea981 */ /* 0x000ea2000c1e1900 */
[----:B---3--:R-:W-:-:S06]  /*0a80*/  @!P3 IMAD.WIDE R10, R23, 0x4, R10 ;  /* 0x00000004170ab825 */ /* 0x008fcc00078e020a */
[----:B------:R-:W3:Y:S01]  /*0a90*/  @!P3 LDG.E R10, desc[UR8][R10.64] ;  /* 0x000000080a0ab981 */ /* 0x000ee2000c1e1900 */
[----:B------:R-:W-:-:S04]  /*0aa0*/  IMAD.IADD R16, R3, 0x1, R6 ;  /* 0x0000000103107824 */ /* 0x000fc800078e0206 */
[--C-:B------:R-:W-:Y:S01]  /*0ab0*/  IMAD.IADD R18, R16, 0x1, R3.reuse ;  /* 0x0000000110127824 */ /* 0x100fe200078e0203 */
[----:B------:R-:W-:Y:S02]  /*0ac0*/  @!P0 LEA R17, R6, UR6, 0x2 ;  /* 0x0000000606118c11 */ /* 0x000fe4000f8e10ff */
[----:B------:R-:W-:Y:S02]  /*0ad0*/  @!P1 LEA R19, R16, UR6, 0x2 ;  /* 0x0000000610139c11 */ /* 0x000fe4000f8e10ff */
[C---:B------:R-:W-:Y:S02]  /*0ae0*/  IADD3 R20, PT, PT, R18.reuse, R3, RZ ;  /* 0x0000000312147210 */ /* 0x040fe40007ffe0ff */
[----:B------:R-:W-:Y:S02]  /*0af0*/  @!P2 LEA R21, R18, UR6, 0x2 ;  /* 0x000000061215ac11 */ /* 0x000fe4000f8e10ff */
[C---:B------:R-:W-:Y:S01]  /*0b00*/  @!P3 LEA R23, R20.reuse, UR6, 0x2 ;  /* 0x000000061417bc11 */ /* 0x040fe2000f8e10ff */
[----:B------:R-:W-:Y:S01]  /*0b10*/  IMAD.IADD R6, R20, 0x1, R3 ;  /* 0x0000000114067824 */ /* 0x000fe200078e0203 */
[----:B----4-:R1:W-:Y:S04]  /*0b20*/  @!P0 STS [R17], R8 ;  /* 0x0000000811008388 */ /* 0x0103e80000000800 */
[----:B-----5:R1:W-:Y:S01]  /*0b30*/  @!P1 STS [R19], R12 ;  /* 0x0000000c13009388 */ /* 0x0203e20000000800 */
[----:B------:R-:W-:-:S03]  /*0b40*/  ISETP.GE.AND P0, PT, R6, R7, PT ;  /* 0x000000070600720c */ /* 0x000fc60003f06270 */
[----:B--2---:R1:W-:Y:S04]  /*0b50*/  @!P2 STS [R21], R14 ;  /* 0x0000000e1500a388 */ /* 0x0043e80000000800 */
[----:B---3--:R1:W-:Y:S06]  /*0b60*/  @!P3 STS [R23], R10 ;  /* 0x0000000a1700b388 */ /* 0x0083ec0000000800 */
[----:B------:R-:W-:Y:S05]  /*0b70*/  @!P0 BRA `(.L_x_11) ;  /* 0xfffffffc00788947 */ /* 0x000fea000383ffff */
.L_x_7:
[----:B------:R-:W-:Y:S05]  /*0b80*/  BSYNC.RECONVERGENT B0 ;  /* 0x0000000000007941 */ /* 0x000fea0003800200 */
.L_x_6:
[----:B------:R-:W2:Y:S02]  /*0b90*/  LDC R3, c[0x0][0x39c] ;  /* 0x0000e700ff037b82 */ /* 0x000ea40000000800 */
[----:B--2---:R-:W-:-:S06]  /*0ba0*/  IMAD.IADD R5, R4, 0x1, -R3 ;  /* 0x0000000104057824 */ /* 0x004fcc00078e0a03 */
[----:B------:R-:W-:Y:S01]  /*0bb0*/  BAR.SYNC.DEFER_BLOCKING 0x0 ;  /* 0x0000000000007b1d */ /* 0x000fe20000010000 */
[----:B------:R-:W-:-:S13]  /*0bc0*/  ISETP.GT.AND P0, PT, R0, R5, PT ;  /* 0x000000050000720c */ /* 0x000fda0003f04270 */
[----:B------:R-:W-:Y:S05]  /*0bd0*/  @P0 EXIT ;  /* 0x000000000000094d */ /* 0x000fea0003800000 */
[----:B------:R-:W-:Y:S01]  /*0be0*/  ISETP.GE.AND P0, PT, R3, 0x1, PT ;  /* 0x000000010300780c */ /* 0x000fe20003f06270 */
[----:B------:R-:W-:-:S12]  /*0bf0*/  HFMA2 R15, -RZ, RZ, 0, 0 ;  /* 0x00000000ff0f7431 */ /* 0x000fd800000001ff */
[----:B------:R-:W-:Y:S05]  /*0c00*/  @!P0 BRA `(.L_x_12) ;  /* 0x0000000400208947 */ /* 0x000fea0003800000 */
[C---:B------:R-:W-:Y:S01]  /*0c10*/  ISETP.GE.U32.AND P0, PT, R3.reuse, 0x8, PT ;  /* 0x000000080300780c */ /* 0x040fe20003f06070 */
[----:B------:R-:W-:Y:S01]  /*0c20*/  IMAD.MOV.U32 R15, RZ, RZ, RZ ;  /* 0x000000ffff0f7224 */ /* 0x000fe200078e00ff */
[----:B------:R-:W-:Y:S01]  /*0c30*/  LOP3.LUT R24, R3, 0x7, RZ, 0xc0, !PT ;  /* 0x0000000703187812 */ /* 0x000fe200078ec0ff */
[----:B------:R-:W-:-:S03]  /*0c40*/  IMAD.MOV.U32 R13, RZ, RZ, RZ ;  /* 0x000000ffff0d7224 */ /* 0x000fc600078e00ff */
[----:B------:R-:W-:-:S07]  /*0c50*/  ISETP.NE.AND P1, PT, R24, RZ, PT ;  /* 0x000000ff1800720c */ /* 0x000fce0003f25270 */
[----:B------:R-:W-:Y:S06]  /*0c60*/  @!P0 BRA `(.L_x_13) ;  /* 0x00000000006c8947 */ /* 0x000fec0003800000 */
[----:B------:R-:W-:Y:S01]  /*0c70*/  LOP3.LUT R13, R3, 0x7ffffff8, RZ, 0xc0, !PT ;  /* 0x7ffffff8030d7812 */ /* 0x000fe200078ec0ff */
[----:B------:R-:W-:Y:S01]  /*0c80*/  UIADD3 UR7, UPT, UPT, UR5, 0x10, URZ ;  /* 0x0000001005077890 */ /* 0x000fe2000fffe0ff */
[----:B01----:R-:W-:Y:S02]  /*0c90*/  LEA R14, R2, UR4, 0x2 ;  /* 0x00000004020e7c11 */ /* 0x003fe4000f8e10ff */
[----:B------:R-:W-:Y:S01]  /*0ca0*/  MOV R15, RZ ;  /* 0x000000ff000f7202 */ /* 0x000fe20000000f00 */
[----:B------:R-:W-:-:S08]  /*0cb0*/  IMAD.MOV R12, RZ, RZ, -R13 ;  /* 0x000000ffff0c7224 */ /* 0x000fd000078e0a0d */
.L_x_14:
[----:B------:R-:W-:Y:S01]  /*0cc0*/  LDS R18, [R14+UR7+-0x10] ;  /* 0xfffff0070e127984 */ /* 0x000fe20008000800 */
[----:B------:R-:W-:-:S03]  /*0cd0*/  VIADD R12, R12, 0x8 ;  /* 0x000000080c0c7836 */ /* 0x000fc60000000000 */
[----:B------:R-:W0:Y:S02]  /*0ce0*/  LDS.128 R4, [UR7+-0x10] ;  /* 0xfffff007ff047984 */ /* 0x000e240008000c00 */
[----:B------:R-:W-:Y:S02]  /*0cf0*/  ISETP.NE.AND P0, PT, R12, RZ, PT ;  /* 0x000000ff0c00720c */ /* 0x000fe40003f05270 */
[----:B------:R-:W1:Y:S04]  /*0d00*/  LDS R19, [R14+UR7+-0xc] ;  /* 0xfffff4070e137984 */ /* 0x000e680008000800 */
[----:B------:R-:W2:Y:S04]  /*0d10*/  LDS R20, [R14+UR7+-0x8] ;  /* 0xfffff8070e147984 */ /* 0x000ea80008000800 */
[----:B------:R-:W3:Y:S04]  /*0d20*/  LDS R21, [R14+UR7+-0x4] ;  /* 0xfffffc070e157984 */ /* 0x000ee80008000800 */
[----:B------:R-:W-:Y:S04]  /*0d30*/  LDS R22, [R14+UR7] ;  /* 0x000000070e167984 */ /* 0x000fe80008000800 */
[----:B------:R-:W4:Y:S04]  /*0d40*/  LDS.128 R8, [UR7] ;  /* 0x00000007ff087984 */ /* 0x000f280008000c00 */
[----:B------:R-:W5:Y:S04]  /*0d50*/  LDS R23, [R14+UR7+0x4] ;  /* 0x000004070e177984 */ /* 0x000f680008000800 */
[----:B------:R-:W5:Y:S04]  /*0d60*/  LDS R17, [R14+UR7+0x8] ;  /* 0x000008070e117984 */ /* 0x000f680008000800 */
[----:B------:R-:W5:Y:S01]  /*0d70*/  LDS R16, [R14+UR7+0xc] ;  /* 0x00000c070e107984 */ /* 0x000f620008000800 */
[----:B------:R-:W-:Y:S01]  /*0d80*/  UIADD3 UR7, UPT, UPT, UR7, 0x20, URZ ;  /* 0x0000002007077890 */ /* 0x000fe2000fffe0ff */
[----:B0-----:R-:W-:-:S04]  /*0d90*/  FFMA R4, R4, R18, R15 ;  /* 0x0000001204047223 */ /* 0x001fc8000000000f */
[----:B-1----:R-:W-:-:S04]  /*0da0*/  FFMA R5, R5, R19, R4 ;  /* 0x0000001305057223 */ /* 0x002fc80000000004 */
[----:B--2---:R-:W-:-:S04]  /*0db0*/  FFMA R6, R6, R20, R5 ;  /* 0x0000001406067223 */ /* 0x004fc80000000005 */
[----:B---3--:R-:W-:-:S04]  /*0dc0*/  FFMA R7, R7, R21, R6 ;  /* 0x0000001507077223 */ /* 0x008fc80000000006 */
[----:B----4-:R-:W-:-:S04]  /*0dd0*/  FFMA R8, R8, R22, R7 ;  /* 0x0000001608087223 */ /* 0x010fc80000000007 */
[----:B-----5:R-:W-:-:S04]  /*0de0*/  FFMA R9, R9, R23, R8 ;  /* 0x0000001709097223 */ /* 0x020fc80000000008 */
[----:B------:R-:W-:-:S04]  /*0df0*/  FFMA R10, R10, R17, R9 ;  /* 0x000000110a0a7223 */ /* 0x000fc80000000009 */
[----:B------:R-:W-:Y:S01]  /*0e00*/  FFMA R15, R11, R16, R10 ;  /* 0x000000100b0f7223 */ /* 0x000fe2000000000a */
[----:B------:R-:W-:Y:S06]  /*0e10*/  @P0 BRA `(.L_x_14) ;  /* 0xfffffffc00a80947 */ /* 0x000fec000383ffff */
.L_x_13:
[----:B------:R-:W-:Y:S05]  /*0e20*/  @!P1 BRA `(.L_x_12) ;  /* 0x0000000000989947 */ /* 0x000fea0003800000 */
[----:B------:R-:W-:Y:S02]  /*0e30*/  ISETP.GE.U32.AND P0, PT, R24, 0x4, PT ;  /* 0x000000041800780c */ /* 0x000fe40003f06070 */
[----:B01----:R-:W-:-:S04]  /*0e40*/  LOP3.LUT R14, R3, 0x3, RZ, 0xc0, !PT ;  /* 0x00000003030e7812 */ /* 0x003fc800078ec0ff */
[----:B------:R-:W-:-:S07]  /*0e50*/  ISETP.NE.AND P1, PT, R14, RZ, PT ;  /* 0x000000ff0e00720c */ /* 0x000fce0003f25270 */
[----:B------:R-:W-:Y:S06]  /*0e60*/  @!P0 BRA `(.L_x_15) ;  /* 0x0000000000388947 */ /* 0x000fec0003800000 */
[C---:B------:R-:W-:Y:S02]  /*0e70*/  IADD3 R4, PT, PT, R13.reuse, R2, RZ ;  /* 0x000000020d047210 */ /* 0x040fe40007ffe0ff */
[C---:B------:R-:W-:Y:S01]  /*0e80*/  LEA R8, R13.reuse, UR5, 0x2 ;  /* 0x000000050d087c11 */ /* 0x040fe2000f8e10ff */
[----:B------:R-:W-:Y:S01]  /*0e90*/  VIADD R13, R13, 0x4 ;  /* 0x000000040d0d7836 */ /* 0x000fe20000000000 */
[----:B------:R-:W-:-:S03]  /*0ea0*/  LEA R9, R4, UR6, 0x2 ;  /* 0x0000000604097c11 */ /* 0x000fc6000f8e10ff */
[----:B------:R-:W-:Y:S04]  /*0eb0*/  LDS.64 R6, [R8] ;  /* 0x0000000008067984 */ /* 0x000fe80000000a00 */
[----:B------:R-:W0:Y:S04]  /*0ec0*/  LDS R10, [R9] ;  /* 0x00000000090a7984 */ /* 0x000e280000000800 */
[----:B------:R-:W1:Y:S04]  /*0ed0*/  LDS R11, [R9+0x4] ;  /* 0x00000400090b7984 */ /* 0x000e680000000800 */
[----:B------:R-:W-:Y:S04]  /*0ee0*/  LDS.64 R4, [R8+0x8] ;  /* 0x0000080008047984 */ /* 0x000fe80000000a00 */
[----:B------:R-:W2:Y:S04]  /*0ef0*/  LDS R12, [R9+0x8] ;  /* 0x00000800090c7984 */ /* 0x000ea80000000800 */
[----:B------:R-:W3:Y:S01]  /*0f00*/  LDS R17, [R9+0xc] ;  /* 0x00000c0009117984 */ /* 0x000ee20000000800 */
[----:B0-----:R-:W-:-:S04]  /*0f10*/  FFMA R6, R6, R10, R15 ;  /* 0x0000000a06067223 */ /* 0x001fc8000000000f */
[----:B-1----:R-:W-:-:S04]  /*0f20*/  FFMA R7, R11, R7, R6 ;  /* 0x000000070b077223 */ /* 0x002fc80000000006 */
[----:B--2---:R-:W-:-:S04]  /*0f30*/  FFMA R4, R4, R12, R7 ;  /* 0x0000000c04047223 */ /* 0x004fc80000000007 */
[----:B---3--:R-:W-:-:S07]  /*0f40*/  FFMA R15, R17, R5, R4 ;  /* 0x00000005110f7223 */ /* 0x008fce0000000004 */
.L_x_15:
[----:B------:R-:W-:Y:S05]  /*0f50*/  @!P1 BRA `(.L_x_12) ;  /* 0x00000000004c9947 */ /* 0x000fea0003800000 */
[----:B------:R-:W-:Y:S02]  /*0f60*/  ISETP.NE.AND P0, PT, R14, 0x1, PT ;  /* 0x000000010e00780c */ /* 0x000fe40003f05270 */
[----:B------:R-:W-:-:S04]  /*0f70*/  LOP3.LUT R3, R3, 0x1, RZ, 0xc0, !PT ;  /* 0x0000000103037812 */ /* 0x000fc800078ec0ff */
[----:B------:R-:W-:-:S07]  /*0f80*/  ISETP.NE.U32.AND P1, PT, R3, 0x1, PT ;  /* 0x000000010300780c */ /* 0x000fce0003f25070 */
[----:B------:R-:W-:Y:S06]  /*0f90*/  @!P0 BRA `(.L_x_16) ;  /* 0x0000000000248947 */ /* 0x000fec0003800000 */
[C---:B------:R-:W-:Y:S01]  /*0fa0*/  IMAD.IADD R4, R13.reuse, 0x1, R2 ;  /* 0x000000010d047824 */ /* 0x040fe200078e0202 */
[C---:B------:R-:W-:Y:S02]  /*0fb0*/  LEA R3, R13.reuse, UR5, 0x2 ;  /* 0x000000050d037c11 */ /* 0x040fe4000f8e10ff */
[----:B------:R-:W-:Y:S02]  /*0fc0*/  IADD3 R13, PT, PT, R13, 0x2, RZ ;  /* 0x000000020d0d7810 */ /* 0x000fe40007ffe0ff */
[----:B------:R-:W-:Y:S02]  /*0fd0*/  LEA R6, R4, UR6, 0x2 ;  /* 0x0000000604067c11 */ /* 0x000fe4000f8e10ff */
[----:B------:R-:W-:Y:S04]  /*0fe0*/  LDS.64 R4, [R3] ;  /* 0x0000000003047984 */ /* 0x000fe80000000a00 */
[----:B------:R-:W0:Y:S04]  /*0ff0*/  LDS R7, [R6] ;  /* 0x0000000006077984 */ /* 0x000e280000000800 */
[----:B------:R-:W1:Y:S01]  /*1000*/  LDS R9, [R6+0x4] ;  /* 0x0000040006097984 */ /* 0x000e620000000800 */
[----:B0-----:R-:W-:-:S04]  /*1010*/  FFMA R4, R4, R7, R15 ;  /* 0x0000000704047223 */ /* 0x001fc8000000000f */
[----:B-1----:R-:W-:-:S07]  /*1020*/  FFMA R15, R9, R5, R4 ;  /* 0x00000005090f7223 */ /* 0x002fce0000000004 */
.L_x_16:
[----:B------:R-:W-:Y:S01]  /*1030*/  @!P1 IMAD.IADD R2, R2, 0x1, R13 ;  /* 0x0000000102029824 */ /* 0x000fe200078e020d */
[----:B------:R-:W-:-:S04]  /*1040*/  @!P1 LEA R13, R13, UR5, 0x2 ;  /* 0x000000050d0d9c11 */ /* 0x000fc8000f8e10ff */
[----:B------:R-:W-:Y:S02]  /*1050*/  @!P1 LEA R3, R2, UR6, 0x2 ;  /* 0x0000000602039c11 */ /* 0x000fe4000f8e10ff */
[----:B------:R-:W-:Y:S04]  /*1060*/  @!P1 LDS R2, [R13] ;  /* 0x000000000d029984 */ /* 0x000fe80000000800 */
[----:B------:R-:W0:Y:S02]  /*1070*/  @!P1 LDS R3, [R3] ;  /* 0x0000000003039984 */ /* 0x000e240000000800 */
[----:B0-----:R-:W-:-:S07]  /*1080*/  @!P1 FFMA R15, R2, R3, R15 ;  /* 0x00000003020f9223 */ /* 0x001fce000000000f */
.L_x_12:
[----:B------:R-:W2:Y:S02]  /*1090*/  LDC.64 R2, c[0x0][0x390] ;  /* 0x0000e400ff027b82 */ /* 0x000ea40000000a00 */
[----:B--2---:R-:W-:-:S05]  /*10a0*/  IMAD.WIDE R2, R0, 0x4, R2 ;  /* 0x0000000400027825 */ /* 0x004fca00078e0202 */
[----:B------:R-:W-:Y:S01]  /*10b0*/  STG.E desc[UR8][R2.64], R15 ;  /* 0x0000000f02007986 */ /* 0x000fe2000c101908 */
[----:B------:R-:W-:Y:S05]  /*10c0*/  EXIT ;  /* 0x000000000000794d */ /* 0x000fea0003800000 */
.L_x_17:
[----:B------:R-:W-:-:S00]  /*10d0*/  BRA `(.L_x_17) ;  /* 0xfffffffc00fc7947 */ /* 0x000fc0000383ffff */
[----:B------:R-:W-:-:S00]  /*10e0*/  NOP ;  /* 0x0000000000007918 */ /* 0x000fc00000000000 */
        /* <DEDUP_REMOVED lines=9> */
.L_x_24:


//--------------------- .text._Z21convolution_1d_kernelPKfS0_Pfii --------------------------
	.section	.text._Z21convolution_1d_kernelPKfS0_Pfii,"ax",@progbits
	.align	128
        .global         _Z21convolution_1d_kernelPKfS0_Pfii
        .type           _Z21convolution_1d_kernelPKfS0_Pfii,@function
        .size           _Z21convolution_1d_kernelPKfS0_Pfii,(.L_x_25 - _Z21convolution_1d_kernelPKfS0_Pfii)
        .other          _Z21convolution_1d_kernelPKfS0_Pfii,@"STO_CUDA_ENTRY STV_DEFAULT"
_Z21convolution_1d_kernelPKfS0_Pfii:
.text._Z21convolution_1d_kernelPKfS0_Pfii:
[----:B------:R-:W-:Y:S01]  /*0000*/  LDC R1, c[0x0][0x37c] ;  /* 0x0000df00ff017b82 */ /* 0x000fe20000000800 */
[----:B------:R-:W0:Y:S07]  /*0010*/  S2R R0, SR_TID.X ;  /* 0x0000000000007919 */ /* 0x000e2e0000002100 */
[----:B------:R-:W1:Y:S01]  /*0020*/  S2UR UR4, SR_CTAID.X ;  /* 0x00000000000479c3 */ /* 0x000e620000002500 */
[----:B------:R-:W1:Y:S07]  /*0030*/  LDCU UR5, c[0x0][0x360] ;  /* 0x00006c00ff0577ac */ /* 0x000e6e0008000800 */
[----:B------:R-:W2:Y:S01]  /*0040*/  LDC.64 R6, c[0x0][0x398] ;  /* 0x0000e600ff067b82 */ /* 0x000ea20000000a00 */
[----:B-1----:R-:W-:-:S06]  /*0050*/  UIMAD UR4, UR4, UR5, URZ ;  /* 0x00000005040472a4 */ /* 0x002fcc000f8e02ff */
[----:B0-----:R-:W-:Y:S02]  /*0060*/  IADD3 R4, PT, PT, R0, UR4, RZ ;  /* 0x0000000400047c10 */ /* 0x001fe4000fffe0ff */
[----:B--2---:R-:W-:Y:S02]  /*0070*/  IADD3 R3, PT, PT, R6, -R7, RZ ;  /* 0x8000000706037210 */ /* 0x004fe40007ffe0ff */
[----:B------:R-:W-:-:S04]  /*0080*/  ISETP.GE.AND P0, PT, R7, 0x1, PT ;  /* 0x000000010700780c */ /* 0x000fc80003f06270 */
[----:B------:R-:W-:-:S13]  /*0090*/  ISETP.GT.OR P0, PT, R4, R3, !P0 ;  /* 0x000000030400720c */ /* 0x000fda0004704670 */
[----:B------:R-:W-:Y:S05]  /*00a0*/  @P0 EXIT ;  /* 0x000000000000094d */ /* 0x000fea0003800000 */
[----:B------:R-:W0:Y:S01]  /*00b0*/  LDC.64 R2, c[0x0][0x390] ;  /* 0x0000e400ff027b82 */ /* 0x000e220000000a00 */
[----:B------:R-:W1:Y:S01]  /*00c0*/  LDCU.64 UR12, c[0x0][0x358] ;  /* 0x00006b00ff0c77ac */ /* 0x000e620008000a00 */
[C---:B------:R-:W-:Y:S02]  /*00d0*/  ISETP.GE.U32.AND P1, PT, R7.reuse, 0x10, PT ;  /* 0x000000100700780c */ /* 0x040fe40003f26070 */
[----:B------:R-:W-:Y:S01]  /*00e0*/  LOP3.LUT R8, R7, 0xf, RZ, 0xc0, !PT ;  /* 0x0000000f07087812 */ /* 0x000fe200078ec0ff */
[----:B------:R-:W-:-:S03]  /*00f0*/  HFMA2 R9, -RZ, RZ, 0, 0 ;  /* 0x00000000ff097431 */ /* 0x000fc600000001ff */
[----:B------:R-:W-:Y:S01]  /*0100*/  ISETP.NE.AND P0, PT, R8, RZ, PT ;  /* 0x000000ff0800720c */ /* 0x000fe20003f05270 */
[----:B0-----:R-:W-:-:S05]  /*0110*/  IMAD.WIDE R2, R4, 0x4, R2 ;  /* 0x0000000404027825 */ /* 0x001fca00078e0202 */
[----:B-1----:R0:W5:Y:S01]  /*0120*/  LDG.E R5, desc[UR12][R2.64] ;  /* 0x0000000c02057981 */ /* 0x002162000c1e1900 */
[----:B------:R-:W-:Y:S06]  /*0130*/  @!P1 BRA `(.L_x_18) ;  /* 0x0000000400549947 */ /* 0x000fec0003800000 */
[----:B------:R-:W1:Y:S01]  /*0140*/  LDCU.128 UR8, c[0x0][0x380] ;  /* 0x00007000ff0877ac */ /* 0x000e620008000c00 */
[----:B------:R-:W-:Y:S02]  /*0150*/  LOP3.LUT R9, R7, 0x7ffffff0, RZ, 0xc0, !PT ;  /* 0x7ffffff007097812 */ /* 0x000fe400078ec0ff */
[----:B------:R-:W-:Y:S02]  /*0160*/  MOV R14, R4 ;  /* 0x00000004000e7202 */ /* 0x000fe40000000f00 */
[----:B------:R-:W-:Y:S01]  /*0170*/  IADD3 R6, PT, PT, -R9, RZ, RZ ;  /* 0x000000ff09067210 */ /* 0x000fe20007ffe1ff */
[----:B-1----:R-:W-:Y:S02]  /*0180*/  UIADD3 UR5, UP1, UPT, UR10, 0x20, URZ ;  /* 0x000000200a057890 */ /* 0x002fe4000ff3e0ff */
[----:B------:R-:W-:Y:S02]  /*0190*/  UIADD3 UR7, UP0, UPT, UR8, 0x20, URZ ;  /* 0x0000002008077890 */ /* 0x000fe4000ff1e0ff */
[----:B------:R-:W-:-:S02]  /*01a0*/  UIADD3.X UR6, UPT, UPT, URZ, UR11, URZ, UP1, !UPT ;  /* 0x0000000bff067290 */ /* 0x000fc40008ffe4ff */
[----:B------:R-:W-:Y:S01]  /*01b0*/  MOV R15, UR5 ;  /* 0x00000005000f7c02 */ /* 0x000fe20008000f00 */
[----:B------:R-:W-:-:S03]  /*01c0*/  UIADD3.X UR8, UPT, UPT, URZ, UR9, URZ, UP0, !UPT ;  /* 0x00000009ff087290 */ /* 0x000fc600087fe4ff */
[----:B------:R-:W-:-:S09]  /*01d0*/  MOV R16, UR6 ;  /* 0x0000000600107c02 */ /* 0x000fd20008000f00 */
.L_x_19:
[----:B------:R-:W-:Y:S02]  /*01e0*/  MOV R12, UR7 ;  /* 0x00000007000c7c02 */ /* 0x000fe40008000f00 */
[----:B------:R-:W-:Y:S02]  /*01f0*/  MOV R13, UR8 ;  /* 0x00000008000d7c02 */ /* 0x000fe40008000f00 */
[----:B------:R-:W-:Y:S02]  /*0200*/  MOV R10, R15 ;  /* 0x0000000f000a7202 */ /* 0x000fe40000000f00 */
[----:B------:R-:W-:Y:S01]  /*0210*/  MOV R11, R16 ;  /* 0x00000010000b7202 */ /* 0x000fe20000000f00 */
[----:B------:R-:W-:-:S04]  /*0220*/  IMAD.WIDE R12, R14, 0x4, R12 ;  /* 0x000000040e0c7825 */ /* 0x000fc800078e020c */
[----:B------:R-:W2:Y:S04]  /*0230*/  LDG.E R15, desc[UR12][R10.64+-0x20] ;  /* 0xffffe00c0a0f7981 */ /* 0x000ea8000c1e1900 */
[----:B------:R-:W2:Y:S02]  /*0240*/  LDG.E R16, desc[UR12][R12.64+-0x20] ;  /* 0xffffe00c0c107981 */ /* 0x000ea4000c1e1900 */
[----:B--2--5:R-:W-:-:S05]  /*0250*/  FFMA R15, R16, R15, R5 ;  /* 0x0000000f100f7223 */ /* 0x024fca0000000005 */
[----:B------:R1:W-:Y:S04]  /*0260*/  STG.E desc[UR12][R2.64], R15 ;  /* 0x0000000f02007986 */ /* 0x0003e8000c10190c */
[----:B------:R-:W2:Y:S04]  /*0270*/  LDG.E R16, desc[UR12][R12.64+-0x1c] ;  /* 0xffffe40c0c107981 */ /* 0x000ea8000c1e1900 */
[----:B----4-:R-:W2:Y:S02]  /*0280*/  LDG.E R5, desc[UR12][R10.64+-0x1c] ;  /* 0xffffe40c0a057981 */ /* 0x010ea4000c1e1900 */
[----:B--2---:R-:W-:-:S05]  /*0290*/  FFMA R5, R16, R5, R15 ;  /* 0x0000000510057223 */ /* 0x004fca000000000f */
[----:B------:R2:W-:Y:S04]  /*02a0*/  STG.E desc[UR12][R2.64], R5 ;  /* 0x0000000502007986 */ /* 0x0005e8000c10190c */
[----:B------:R-:W3:Y:S04]  /*02b0*/  LDG.E R16, desc[UR12][R12.64+-0x18] ;  /* 0xffffe80c0c107981 */ /* 0x000ee8000c1e1900 */
[----:B------:R-:W3:Y:S02]  /*02c0*/  LDG.E R17, desc[UR12][R10.64+-0x18] ;  /* 0xffffe80c0a117981 */ /* 0x000ee4000c1e1900 */
[----:B---3--:R-:W-:-:S05]  /*02d0*/  FFMA R17, R16, R17, R5 ;  /* 0x0000001110117223 */ /* 0x008fca0000000005 */
[----:B------:R3:W-:Y:S04]  /*02e0*/  STG.E desc[UR12][R2.64], R17 ;  /* 0x0000001102007986 */ /* 0x0007e8000c10190c */
[----:B------:R-:W1:Y:S04]  /*02f0*/  LDG.E R16, desc[UR12][R12.64+-0x14] ;  /* 0xffffec0c0c107981 */ /* 0x000e68000c1e1900 */
[----:B------:R-:W1:Y:S02]  /*0300*/  LDG.E R18, desc[UR12][R10.64+-0x14] ;  /* 0xffffec0c0a127981 */ /* 0x000e64000c1e1900 */
[----:B-1----:R-:W-:-:S05]  /*0310*/  FFMA R15, R16, R18, R17 ;  /* 0x00000012100f7223 */ /* 0x002fca0000000011 */
[----:B------:R1:W-:Y:S04]  /*0320*/  STG.E desc[UR12][R2.64], R15 ;  /* 0x0000000f02007986 */ /* 0x0003e8000c10190c */
[----:B------:R-:W2:Y:S04]  /*0330*/  LDG.E R16, desc[UR12][R12.64+-0x10] ;  /* 0xfffff00c0c107981 */ /* 0x000ea8000c1e1900 */
[----:B------:R-:W2:Y:S02]  /*0340*/  LDG.E R18, desc[UR12][R10.64+-0x10] ;  /* 0xfffff00c0a127981 */ /* 0x000ea4000c1e1900 */
        /* <DEDUP_REMOVED lines=34> */
[----:B------:R-:W4:Y:S04]  /*0570*/  LDG.E R16, desc[UR12][R12.64+0x14] ;  /* 0x0000140c0c107981 */ /* 0x000f28000c1e1900 */
[----:B------:R-:W4:Y:S02]  /*0580*/  LDG.E R18, desc[UR12][R10.64+0x14] ;  /* 0x0000140c0a127981 */ /* 0x000f24000c1e1900 */
[----:B----4-:R-:W-:-:S05]  /*0590*/  FFMA R19, R16, R18, R15 ;  /* 0x0000001210137223 */ /* 0x010fca000000000f */
[----:B------:R4:W-:Y:S04]  /*05a0*/  STG.E desc[UR12][R2.64], R19 ;  /* 0x0000001302007986 */ /* 0x0009e8000c10190c */
[----:B------:R-:W3:Y:S04]  /*05b0*/  LDG.E R16, desc[UR12][R12.64+0x18] ;  /* 0x0000180c0c107981 */ /* 0x000ee8000c1e1900 */
[----:B--2---:R-:W3:Y:S01]  /*05c0*/  LDG.E R5, desc[UR12][R10.64+0x18] ;  /* 0x0000180c0a057981 */ /* 0x004ee2000c1e1900 */
[----:B------:R-:W-:Y:S01]  /*05d0*/  IADD3 R6, PT, PT, R6, 0x10, RZ ;  /* 0x0000001006067810 */ /* 0x000fe20007ffe0ff */
[----:B---3--:R-:W-:-:S05]  /*05e0*/  FFMA R17, R16, R5, R19 ;  /* 0x0000000510117223 */ /* 0x008fca0000000013 */
[----:B------:R4:W-:Y:S04]  /*05f0*/  STG.E desc[UR12][R2.64], R17 ;  /* 0x0000001102007986 */ /* 0x0009e8000c10190c */
[----:B------:R-:W2:Y:S04]  /*0600*/  LDG.E R16, desc[UR12][R12.64+0x1c] ;  /* 0x00001c0c0c107981 */ /* 0x000ea8000c1e1900 */
[----:B------:R-:W2:Y:S01]  /*0610*/  LDG.E R5, desc[UR12][R10.64+0x1c] ;  /* 0x00001c0c0a057981 */ /* 0x000ea2000c1e1900 */
[----:B------:R-:W-:Y:S02]  /*0620*/  ISETP.NE.AND P1, PT, R6, RZ, PT ;  /* 0x000000ff0600720c */ /* 0x000fe40003f25270 */
[----:B-1----:R-:W-:-:S02]  /*0630*/  IADD3 R15, P2, PT, R10, 0x40, RZ ;  /* 0x000000400a0f7810 */ /* 0x002fc40007f5e0ff */
[----:B------:R-:W-:Y:S01]  /*0640*/  IADD3 R14, PT, PT, R14, 0x10, RZ ;  /* 0x000000100e0e7810 */ /* 0x000fe20007ffe0ff */
[----:B--2---:R-:W-:Y:S01]  /*0650*/  FFMA R5, R16, R5, R17 ;  /* 0x0000000510057223 */ /* 0x004fe20000000011 */
[----:B------:R-:W-:-:S04]  /*0660*/  IADD3.X R16, PT, PT, RZ, R11, RZ, P2, !PT ;  /* 0x0000000bff107210 */ /* 0x000fc800017fe4ff */
[----:B------:R4:W-:Y:S03]  /*0670*/  STG.E desc[UR12][R2.64], R5 ;  /* 0x0000000502007986 */ /* 0x0009e6000c10190c */
[----:B------:R-:W-:Y:S05]  /*0680*/  @P1 BRA `(.L_x_19) ;  /* 0xfffffff800d41947 */ /* 0x000fea000383ffff */
.L_x_18:
[----:B------:R-:W-:Y:S05]  /*0690*/  @!P0 EXIT ;  /* 0x000000000000894d */ /* 0x000fea0003800000 */
[----:B------:R-:W-:Y:S02]  /*06a0*/  ISETP.GE.U32.AND P0, PT, R8, 0x8, PT ;  /* 0x000000080800780c */ /* 0x000fe40003f06070 */
[----:B------:R-:W-:-:S04]  /*06b0*/  LOP3.LUT R14, R7, 0x7, RZ, 0xc0, !PT ;  /* 0x00000007070e7812 */ /* 0x000fc800078ec0ff */
[----:B------:R-:W-:-:S07]  /*06c0*/  ISETP.NE.AND P1, PT, R14, RZ, PT ;  /* 0x000000ff0e00720c */ /* 0x000fce0003f25270 */
[----:B------:R-:W-:Y:S06]  /*06d0*/  @!P0 BRA `(.L_x_20) ;  /* 0x0000000000988947 */ /* 0x000fec0003800000 */
[----:B------:R-:W1:Y:S01]  /*06e0*/  LDC.64 R10, c[0x0][0x380] ;  /* 0x0000e000ff0a7b82 */ /* 0x000e620000000a00 */
[----:B------:R-:W-:-:S07]  /*06f0*/  IADD3 R15, PT, PT, R4, R9, RZ ;  /* 0x00000009040f7210 */ /* 0x000fce0007ffe0ff */
[----:B------:R-:W2:Y:S01]  /*0700*/  LDC.64 R12, c[0x0][0x388] ;  /* 0x0000e200ff0c7b82 */ /* 0x000ea20000000a00 */
[----:B-1----:R-:W-:-:S05]  /*0710*/  IMAD.WIDE R10, R15, 0x4, R10 ;  /* 0x000000040f0a7825 */ /* 0x002fca00078e020a */
[----:B------:R-:W4:Y:S01]  /*0720*/  LDG.E R6, desc[UR12][R10.64] ;  /* 0x0000000c0a067981 */ /* 0x000f22000c1e1900 */
[----:B--2---:R-:W-:-:S05]  /*0730*/  IMAD.WIDE.U32 R12, R9, 0x4, R12 ;  /* 0x00000004090c7825 */ /* 0x004fca00078e000c */
[----:B------:R-:W4:Y:S02]  /*0740*/  LDG.E R8, desc[UR12][R12.64] ;  /* 0x0000000c0c087981 */ /* 0x000f24000c1e1900 */
[----:B----45:R-:W-:-:S05]  /*0750*/  FFMA R5, R6, R8, R5 ;  /* 0x0000000806057223 */ /* 0x030fca0000000005 */
        /* <DEDUP_REMOVED lines=21> */
[----:B------:R-:W3:Y:S04]  /*08b0*/  LDG.E R6, desc[UR12][R10.64+0x18] ;  /* 0x0000180c0a067981 */ /* 0x000ee8000c1e1900 */
[----:B------:R-:W3:Y:S02]  /*08c0*/  LDG.E R8, desc[UR12][R12.64+0x18] ;  /* 0x0000180c0c087981 */ /* 0x000ee4000c1e1900 */
[----:B---3--:R-:W-:-:S05]  /*08d0*/  FFMA R19, R6, R8, R17 ;  /* 0x0000000806137223 */ /* 0x008fca0000000011 */
[----:B------:R2:W-:Y:S04]  /*08e0*/  STG.E desc[UR12][R2.64], R19 ;  /* 0x0000001302007986 */ /* 0x0005e8000c10190c */
[----:B------:R-:W3:Y:S04]  /*08f0*/  LDG.E R6, desc[UR12][R10.64+0x1c] ;  /* 0x00001c0c0a067981 */ /* 0x000ee8000c1e1900 */
[----:B-1----:R-:W3:Y:S01]  /*0900*/  LDG.E R5, desc[UR12][R12.64+0x1c] ;  /* 0x00001c0c0c057981 */ /* 0x002ee2000c1e1900 */
[----:B------:R-:W-:Y:S01]  /*0910*/  IADD3 R9, PT, PT, R9, 0x8, RZ ;  /* 0x0000000809097810 */ /* 0x000fe20007ffe0ff */
[----:B---3--:R-:W-:-:S05]  /*0920*/  FFMA R5, R6, R5, R19 ;  /* 0x0000000506057223 */ /* 0x008fca0000000013 */
[----:B------:R2:W-:Y:S02]  /*0930*/  STG.E desc[UR12][R2.64], R5 ;  /* 0x0000000502007986 */ /* 0x0005e4000c10190c */
.L_x_20:
[----:B------:R-:W-:Y:S05]  /*0940*/  @!P1 EXIT ;  /* 0x000000000000994d */ /* 0x000fea0003800000 */
[----:B------:R-:W-:Y:S02]  /*0950*/  ISETP.GE.U32.AND P0, PT, R14, 0x4, PT ;  /* 0x000000040e00780c */ /* 0x000fe40003f06070 */
[----:B------:R-:W-:-:S04]  /*0960*/  LOP3.LUT R8, R7, 0x3, RZ, 0xc0, !PT ;  /* 0x0000000307087812 */ /* 0x000fc800078ec0ff */
[----:B------:R-:W-:-:S07]  /*0970*/  ISETP.NE.AND P1, PT, R8, RZ, PT ;  /* 0x000000ff0800720c */ /* 0x000fce0003f25270 */
[----:B------:R-:W-:Y:S06]  /*0980*/  @!P0 BRA `(.L_x_21) ;  /* 0x0000000000588947 */ /* 0x000fec0003800000 */
[----:B------:R-:W1:Y:S01]  /*0990*/  LDC.64 R6, c[0x0][0x380] ;  /* 0x0000e000ff067b82 */ /* 0x000e620000000a00 */
[----:B------:R-:W-:-:S07]  /*09a0*/  IADD3 R13, PT, PT, R4, R9, RZ ;  /* 0x00000009040d7210 */ /* 0x000fce0007ffe0ff */
[----:B------:R-:W3:Y:S01]  /*09b0*/  LDC.64 R10, c[0x0][0x388] ;  /* 0x0000e200ff0a7b82 */ /* 0x000ee20000000a00 */
[----:B-1----:R-:W-:-:S05]  /*09c0*/  IMAD.WIDE R6, R13, 0x4, R6 ;  /* 0x000000040d067825 */ /* 0x002fca00078e0206 */
[----:B------:R-:W2:Y:S01]  /*09d0*/  LDG.E R4, desc[UR12][R6.64] ;  /* 0x0000000c06047981 */ /* 0x000ea2000c1e1900 */
[----:B---3--:R-:W-:-:S05]  /*09e0*/  IMAD.WIDE.U32 R10, R9, 0x4, R10 ;  /* 0x00000004090a7825 */ /* 0x008fca00078e000a */
[----:B------:R-:W2:Y:S02]  /*09f0*/  LDG.E R12, desc[UR12][R10.64] ;  /* 0x0000000c0a0c7981 */ /* 0x000ea4000c1e1900 */
[----:B--2-45:R-:W-:-:S05]  /*0a00*/  FFMA R5, R4, R12, R5 ;  /* 0x0000000c04057223 */ /* 0x034fca0000000005 */
[----:B------:R1:W-:Y:S04]  /*0a10*/  STG.E desc[UR12][R2.64], R5 ;  /* 0x0000000502007986 */ /* 0x0003e8000c10190c */
[----:B------:R-:W2:Y:S04]  /*0a20*/  LDG.E R4, desc[UR12][R6.64+0x4] ;  /* 0x0000040c06047981 */ /* 0x000ea8000c1e1900 */
[----:B------:R-:W2:Y:S02]  /*0a30*/  LDG.E R12, desc[UR12][R10.64+0x4] ;  /* 0x0000040c0a0c7981 */ /* 0x000ea4000c1e1900 */
[----:B--2---:R-:W-:-:S05]  /*0a40*/  FFMA R13, R4, R12, R5 ;  /* 0x0000000c040d7223 */ /* 0x004fca0000000005 */
[----:B------:R3:W-:Y:S04]  /*0a50*/  STG.E desc[UR12][R2.64], R13 ;  /* 0x0000000d02007986 */ /* 0x0007e8000c10190c */
[----:B------:R-:W2:Y:S04]  /*0a60*/  LDG.E R4, desc[UR12][R6.64+0x8] ;  /* 0x0000080c06047981 */ /* 0x000ea8000c1e1900 */
[----:B------:R-:W2:Y:S02]  /*0a70*/  LDG.E R12, desc[UR12][R10.64+0x8] ;  /* 0x0000080c0a0c7981 */ /* 0x000ea4000c1e1900 */
[----:B--2---:R-:W-:-:S05]  /*0a80*/  FFMA R15, R4, R12, R13 ;  /* 0x0000000c040f7223 */ /* 0x004fca000000000d */
[----:B------:R3:W-:Y:S04]  /*0a90*/  STG.E desc[UR12][R2.64], R15 ;  /* 0x0000000f02007986 */ /* 0x0007e8000c10190c */
[----:B------:R-:W1:Y:S04]  /*0aa0*/  LDG.E R4, desc[UR12][R6.64+0xc] ;  /* 0x00000c0c06047981 */ /* 0x000e68000c1e1900 */
[----:B------:R-:W1:Y:S01]  /*0ab0*/  LDG.E R12, desc[UR12][R10.64+0xc] ;  /* 0x00000c0c0a0c7981 */ /* 0x000e62000c1e1900 */
[----:B------:R-:W-:Y:S01]  /*0ac0*/  IADD3 R9, PT, PT, R9, 0x4, RZ ;  /* 0x0000000409097810 */ /* 0x000fe20007ffe0ff */
[----:B-1----:R-:W-:-:S05]  /*0ad0*/  FFMA R5, R4, R12, R15 ;  /* 0x0000000c04057223 */ /* 0x002fca000000000f */
[----:B------:R3:W-:Y:S02]  /*0ae0*/  STG.E desc[UR12][R2.64], R5 ;  /* 0x0000000502007986 */ /* 0x0007e4000c10190c */
.L_x_21:
[----:B------:R-:W-:Y:S05]  /*0af0*/  @!P1 EXIT ;  /* 0x000000000000994d */ /* 0x000fea0003800000 */
[----:B------:R-:W1:Y:S01]  /*0b00*/  LDC.64 R10, c[0x0][0x388] ;  /* 0x0000e200ff0a7b82 */ /* 0x000e620000000a00 */
[----:B---3--:R-:W-:Y:S02]  /*0b10*/  IADD3 R13, PT, PT, R0, UR4, R9 ;  /* 0x00000004000d7c10 */ /* 0x008fe4000fffe009 */
[----:B------:R-:W-:-:S05]  /*0b20*/  IADD3 R0, PT, PT, -R8, RZ, RZ ;  /* 0x000000ff08007210 */ /* 0x000fca0007ffe1ff */
[----:B------:R-:W3:Y:S01]  /*0b30*/  LDC.64 R6, c[0x0][0x380] ;  /* 0x0000e000ff067b82 */ /* 0x000ee20000000a00 */
[----:B-1----:R-:W-:-:S07]  /*0b40*/  IMAD.WIDE.U32 R10, R9, 0x4, R10 ;  /* 0x00000004090a7825 */ /* 0x002fce00078e000a */
.L_x_22:
[----:B---3--:R-:W-:Y:S01]  /*0b50*/  IMAD.WIDE R8, R13, 0x4, R6 ;  /* 0x000000040d087825 */ /* 0x008fe200078e0206 */
[----:B-1----:R1:W2:Y:S05]  /*0b60*/  LDG.E R4, desc[UR12][R10.64] ;  /* 0x0000000c0a047981 */ /* 0x0022aa000c1e1900 */
[----:B------:R-:W2:Y:S01]  /*0b70*/  LDG.E R8, desc[UR12][R8.64] ;  /* 0x0000000c08087981 */ /* 0x000ea2000c1e1900 */
[----:B------:R-:W-:-:S04]  /*0b80*/  IADD3 R0, PT, PT, R0, 0x1, RZ ;  /* 0x0000000100007810 */ /* 0x000fc80007ffe0ff */
[----:B------:R-:W-:Y:S02]  /*0b90*/  ISETP.NE.AND P0, PT, R0, RZ, PT ;  /* 0x000000ff0000720c */ /* 0x000fe40003f05270 */
[----:B-1----:R-:W-:Y:S02]  /*0ba0*/  IADD3 R10, P1, PT, R10, 0x4, RZ ;  /* 0x000000040a0a7810 */ /* 0x002fe40007f3e0ff */
[----:B------:R-:W-:Y:S02]  /*0bb0*/  IADD3 R13, PT, PT, R13, 0x1, RZ ;  /* 0x000000010d0d7810 */ /* 0x000fe40007ffe0ff */
[----:B------:R-:W-:Y:S01]  /*0bc0*/  IADD3.X R11, PT, PT, RZ, R11, RZ, P1, !PT ;  /* 0x0000000bff0b7210 */ /* 0x000fe20000ffe4ff */
[----:B--2-45:R-:W-:-:S05]  /*0bd0*/  FFMA R5, R8, R4, R5 ;  /* 0x0000000408057223 */ /* 0x034fca0000000005 */
[----:B------:R1:W-:Y:S01]  /*0be0*/  STG.E desc[UR12][R2.64], R5 ;  /* 0x0000000502007986 */ /* 0x0003e2000c10190c */
[----:B------:R-:W-:Y:S05]  /*0bf0*/  @P0 BRA `(.L_x_22) ;  /* 0xfffffffc00d40947 */ /* 0x000fea000383ffff */
[----:B------:R-:W-:Y:S05]  /*0c00*/  EXIT ;  /* 0x000000000000794d */ /* 0x000fea0003800000 */
.L_x_23:
        /* <DEDUP_REMOVED lines=15> */
.L_x_25:


//--------------------- .nv.shared._Z26convolution_1d_kernel_smemPKfS0_Pfii --------------------------
	.section	.nv.shared._Z26convolution_1d_kernel_smemPKfS0_Pfii,"aw",@nobits
	.sectionflags	@""
	.align	16
	.zero		1024


//--------------------- .nv.shared.reserved.0     --------------------------
	.section	.nv.shared.reserved.0,"aw",@nobits
	.weak		__nv_reservedSMEM_offset_0_alias
	.size		__nv_reservedSMEM_offset_0_alias, 0, 64
	.other		__nv_reservedSMEM_offset_0_alias,@"STO_CUDA_RESERVED_SHARED STV_DEFAULT"
__nv_reservedSMEM_offset_0_alias:
	.zero		0
	.zero		64


//--------------------- .nv.shared._Z21convolution_1d_kernelPKfS0_Pfii --------------------------
	.section	.nv.shared._Z21convolution_1d_kernelPKfS0_Pfii,"aw",@nobits
	.sectionflags	@""
	.align	16
	.zero		1024


//--------------------- .nv.constant0._Z26convolution_1d_kernel_smemPKfS0_Pfii --------------------------
	.section	.nv.constant0._Z26convolution_1d_kernel_smemPKfS0_Pfii,"a",@progbits
	.sectionflags	@""
	.align	4
.nv.constant0._Z26convolution_1d_kernel_smemPKfS0_Pfii:
	.zero		928


//--------------------- .nv.constant0._Z21convolution_1d_kernelPKfS0_Pfii --------------------------
	.section	.nv.constant0._Z21convolution_1d_kernelPKfS0_Pfii,"a",@progbits
	.sectionflags	@""
	.align	4
.nv.constant0._Z21convolution_1d_kernelPKfS0_Pfii:
	.zero		928


//--------------------- SYMBOLS --------------------------

	.type		.nv.reservedSmem.offset0,@object
	.size		.nv.reservedSmem.offset0,0x4
	.type		.nv.reservedSmem.cap,@object
	.size		.nv.reservedSmem.cap,0x4
